// auto-generated by cutlass_sweep.gemm — config: {"arch": "sm_100", "cluster_m": 1, "cluster_n": 1, "dtype": "fp16", "dtype_b": "fp16", "layout": "nt", "stages": 0, "tile_k": 256, "tile_m": 64, "tile_n": 32}
#include "cutlass/cutlass.h"
#include "cutlass/gemm/collective/collective_builder.hpp"
#include "cutlass/gemm/device/gemm_universal_adapter.h"
#include "cutlass/gemm/kernel/gemm_universal.hpp"
#include "cutlass/epilogue/collective/collective_builder.hpp"

using ElemA = cutlass::half_t;
using ElemB = cutlass::half_t;
using ElemCD = cutlass::half_t;
using Acc  = float;
using TileShape    = cute::Shape<cute::_64, cute::_32, cute::_256>;
using ClusterShape = cute::Shape<cute::_1, cute::_1, cute::_1>;

using CollectiveEpilogue = typename cutlass::epilogue::collective::CollectiveBuilder<
    cutlass::arch::Sm100, cutlass::arch::OpClassTensorOp,
    TileShape, ClusterShape,
    cutlass::epilogue::collective::EpilogueTileAuto,
    Acc, Acc,
    ElemCD, cutlass::layout::RowMajor, 128 / cutlass::sizeof_bits<ElemCD>::value,
    ElemCD, cutlass::layout::RowMajor, 128 / cutlass::sizeof_bits<ElemCD>::value,
    cutlass::epilogue::collective::EpilogueScheduleAuto
  >::CollectiveOp;

using CollectiveMainloop = typename cutlass::gemm::collective::CollectiveBuilder<
    cutlass::arch::Sm100, cutlass::arch::OpClassTensorOp,
    ElemA, cutlass::layout::RowMajor, 128 / cutlass::sizeof_bits<ElemA>::value,
    ElemB, cutlass::layout::ColumnMajor, 128 / cutlass::sizeof_bits<ElemB>::value,
    Acc,
    TileShape, ClusterShape,
    cutlass::gemm::collective::StageCountAutoCarveout<static_cast<int>(sizeof(typename CollectiveEpilogue::SharedStorage))>,
    cutlass::gemm::collective::KernelScheduleAuto
  >::CollectiveOp;

using GemmKernel = cutlass::gemm::kernel::GemmUniversal<
    cute::Shape<int,int,int,int>,
    CollectiveMainloop,
    CollectiveEpilogue
>;
using Gemm = cutlass::gemm::device::GemmUniversalAdapter<GemmKernel>;

// Force the device kernel symbol into the cubin without needing a host main.
auto* _anchor = &cutlass::device_kernel<GemmKernel>;


// ===== COMPILED SASS (sm_100a) =====

	.target	sm_100a

	.elftype	@"ET_EXEC"


//--------------------- .note.nv.tkinfo           --------------------------
	.section	.note.nv.tkinfo,"",@"SHT_NOTE"
	.sectionflags	@"SHF_NOTE_NV_TKINFO"
	.tkinfo
        /*0018*/ 	.word	0x00000002
        /*0030*/ 	.string	""
        /*0030*/ 	.string	"ptxas"
        /*0030*/ 	.string	"Cuda compilation tools, release 13.0, V13.0.88"
        /*0030*/ 	.string	"Build cuda_13.0.r13.0/compiler.36424714_0"
        /*0030*/ 	.string	"-arch sm_100a -m 64 "



//--------------------- .note.nv.cuinfo           --------------------------
	.section	.note.nv.cuinfo,"",@"SHT_NOTE"
	.sectionflags	@"SHF_NOTE_NV_CUINFO"
        /*0018*/ 	.short	0x0002
        /*001a*/ 	.short	0x0064
        /*001c*/ 	.short	0x0082
	.zero		2


//--------------------- .nv.info                  --------------------------
	.section	.nv.info,"",@"SHT_CUDA_INFO"
	.align	4


	//----- nvinfo : EIATTR_REGCOUNT
	.align		4
        /*0000*/ 	.byte	0x04, 0x2f
        /*0002*/ 	.short	(.L_19 - .L_18)
	.align		4
.L_18:
        /*0004*/ 	.word	index@(_ZN7cutlass13device_kernelINS_4gemm6kernel13GemmUniversalIN4cute5tupleIJiiiiEEENS1_10collective13CollectiveMmaINS1_35MainloopSm100TmaUmmaWarpSpecializedILi4ELi2ELi4ENS5_IJNS4_1CILi1EEESB_SB_EEEEENS5_IJNSA_ILi64EEENSA_ILi32EEENSA_ILi256EEEEEENS_6half_tENS5_IJlSB_lEEESI_SJ_NS4_8TiledMMAINS4_8MMA_AtomIJNS4_20SM100_MMA_F16BF16_SSISI_SI_fLi64ELi32ELNS4_4UMMA5MajorE0ELSO_0ELNSN_7ScaleInE0ELSP_0EEEEEENS4_6LayoutISC_NS5_IJNSA_ILi0EEEST_ST_EEEEENS5_IJNS4_10UnderscoreESW_SW_EEEEENS4_13SM90_TMA_LOADENS4_14ComposedLayoutINS4_7SwizzleILi3ELi4ELi3EEENS4_18smem_ptr_flag_bitsILi16EEENSS_INS5_IJNSA_ILi8EEESE_EEENS5_IJSE_SB_EEEEEEEvNS4_8identityESZ_S19_vS1A_EENS_8epilogue10collective18CollectiveEpilogueINS1C_23Sm100TmaWarpSpecializedILi2ELi1ELi16ELb1ELb0EEEJSH_NS5_IJNSS_ISE_SB_EENSS_ISF_SB_EEEEESI_SJ_SI_SJ_NS1C_6fusion15FusionCallbacksIS1G_NS1K_17LinearCombinationISI_fSI_fLNS_15FloatRoundStyleE2EEESH_S1J_JEEENS4_5SM1004TMEM4LOAD26SM100_TMEM_LOAD_16dp256b4xESZ_NS10_INS11_ILi2ELi4ELi3EEES14_NSS_INS5_IJS15_SF_EEENS5_IJSF_SB_EEEEEEENS4_17SM75_U32x4_LDSM_NENS4_14SM90_TMA_STOREES1Y_NS4_17SM90_U32x4_STSM_NENS4_39AutoVectorizingCopyWithAssumedAlignmentILi128EEEEEEvvEEEEvNT_6ParamsE)
        /*0008*/ 	.word	0x0000005e


	//----- nvinfo : EIATTR_FRAME_SIZE
	.align		4
.L_19:
        /*000c*/ 	.byte	0x04, 0x11
        /*000e*/ 	.short	(.L_21 - .L_20)
	.align		4
.L_20:
        /*0010*/ 	.word	index@($__internal_2_$__cuda_sm10x_tcgen05_guardrail_trap_unallocated_columns_being_dealloced)
        /*0014*/ 	.word	0x00000000


	//----- nvinfo : EIATTR_FRAME_SIZE
	.align		4
.L_21:
        /*0018*/ 	.byte	0x04, 0x11
        /*001a*/ 	.short	(.L_23 - .L_22)
	.align		4
.L_22:
        /*001c*/ 	.word	index@($__internal_1_$__cuda_sm10x_tcgen05_guardrail_trap_phase_invalid_during_alloc)
        /*0020*/ 	.word	0x00000000


	//----- nvinfo : EIATTR_FRAME_SIZE
	.align		4
.L_23:
        /*0024*/ 	.byte	0x04, 0x11
        /*0026*/ 	.short	(.L_25 - .L_24)
	.align		4
.L_24:
        /*0028*/ 	.word	index@($__internal_0_$__cuda_sm10x_tcgen05_guardrail_trap_col_being_dealloced_not_returned_by_alloc)
        /*002c*/ 	.word	0x00000000


	//----- nvinfo : EIATTR_FRAME_SIZE
	.align		4
.L_25:
        /*0030*/ 	.byte	0x04, 0x11
        /*0032*/ 	.short	(.L_27 - .L_26)
	.align		4
.L_26:
        /*0034*/ 	.word	index@(_ZN7cutlass13device_kernelINS_4gemm6kernel13GemmUniversalIN4cute5tupleIJiiiiEEENS1_10collective13CollectiveMmaINS1_35MainloopSm100TmaUmmaWarpSpecializedILi4ELi2ELi4ENS5_IJNS4_1CILi1EEESB_SB_EEEEENS5_IJNSA_ILi64EEENSA_ILi32EEENSA_ILi256EEEEEENS_6half_tENS5_IJlSB_lEEESI_SJ_NS4_8TiledMMAINS4_8MMA_AtomIJNS4_20SM100_MMA_F16BF16_SSISI_SI_fLi64ELi32ELNS4_4UMMA5MajorE0ELSO_0ELNSN_7ScaleInE0ELSP_0EEEEEENS4_6LayoutISC_NS5_IJNSA_ILi0EEEST_ST_EEEEENS5_IJNS4_10UnderscoreESW_SW_EEEEENS4_13SM90_TMA_LOADENS4_14ComposedLayoutINS4_7SwizzleILi3ELi4ELi3EEENS4_18smem_ptr_flag_bitsILi16EEENSS_INS5_IJNSA_ILi8EEESE_EEENS5_IJSE_SB_EEEEEEEvNS4_8identityESZ_S19_vS1A_EENS_8epilogue10collective18CollectiveEpilogueINS1C_23Sm100TmaWarpSpecializedILi2ELi1ELi16ELb1ELb0EEEJSH_NS5_IJNSS_ISE_SB_EENSS_ISF_SB_EEEEESI_SJ_SI_SJ_NS1C_6fusion15FusionCallbacksIS1G_NS1K_17LinearCombinationISI_fSI_fLNS_15FloatRoundStyleE2EEESH_S1J_JEEENS4_5SM1004TMEM4LOAD26SM100_TMEM_LOAD_16dp256b4xESZ_NS10_INS11_ILi2ELi4ELi3EEES14_NSS_INS5_IJS15_SF_EEENS5_IJSF_SB_EEEEEEENS4_17SM75_U32x4_LDSM_NENS4_14SM90_TMA_STOREES1Y_NS4_17SM90_U32x4_STSM_NENS4_39AutoVectorizingCopyWithAssumedAlignmentILi128EEEEEEvvEEEEvNT_6ParamsE)
        /*0038*/ 	.word	0x00000000


	//----- nvinfo : EIATTR_MIN_STACK_SIZE
	.align		4
.L_27:
        /*003c*/ 	.byte	0x04, 0x12
        /*003e*/ 	.short	(.L_29 - .L_28)
	.align		4
.L_28:
        /*0040*/ 	.word	index@(_ZN7cutlass13device_kernelINS_4gemm6kernel13GemmUniversalIN4cute5tupleIJiiiiEEENS1_10collective13CollectiveMmaINS1_35MainloopSm100TmaUmmaWarpSpecializedILi4ELi2ELi4ENS5_IJNS4_1CILi1EEESB_SB_EEEEENS5_IJNSA_ILi64EEENSA_ILi32EEENSA_ILi256EEEEEENS_6half_tENS5_IJlSB_lEEESI_SJ_NS4_8TiledMMAINS4_8MMA_AtomIJNS4_20SM100_MMA_F16BF16_SSISI_SI_fLi64ELi32ELNS4_4UMMA5MajorE0ELSO_0ELNSN_7ScaleInE0ELSP_0EEEEEENS4_6LayoutISC_NS5_IJNSA_ILi0EEEST_ST_EEEEENS5_IJNS4_10UnderscoreESW_SW_EEEEENS4_13SM90_TMA_LOADENS4_14ComposedLayoutINS4_7SwizzleILi3ELi4ELi3EEENS4_18smem_ptr_flag_bitsILi16EEENSS_INS5_IJNSA_ILi8EEESE_EEENS5_IJSE_SB_EEEEEEEvNS4_8identityESZ_S19_vS1A_EENS_8epilogue10collective18CollectiveEpilogueINS1C_23Sm100TmaWarpSpecializedILi2ELi1ELi16ELb1ELb0EEEJSH_NS5_IJNSS_ISE_SB_EENSS_ISF_SB_EEEEESI_SJ_SI_SJ_NS1C_6fusion15FusionCallbacksIS1G_NS1K_17LinearCombinationISI_fSI_fLNS_15FloatRoundStyleE2EEESH_S1J_JEEENS4_5SM1004TMEM4LOAD26SM100_TMEM_LOAD_16dp256b4xESZ_NS10_INS11_ILi2ELi4ELi3EEES14_NSS_INS5_IJS15_SF_EEENS5_IJSF_SB_EEEEEEENS4_17SM75_U32x4_LDSM_NENS4_14SM90_TMA_STOREES1Y_NS4_17SM90_U32x4_STSM_NENS4_39AutoVectorizingCopyWithAssumedAlignmentILi128EEEEEEvvEEEEvNT_6ParamsE)
        /*0044*/ 	.word	0x00000000
.L_29:


//--------------------- .nv.compat                --------------------------
	.section	.nv.compat,"",@"SHT_CUDA_COMPAT_INFO"
	.align	4
        /*0000*/ 	.byte	0x02, 0x09, 0x01, 0x00, 0x02, 0x02, 0x02, 0x00, 0x02, 0x05, 0x05, 0x00, 0x03, 0x07, 0x01, 0x01
        /*0010*/ 	.byte	0x02, 0x03, 0x01, 0x00, 0x02, 0x06, 0x01, 0x00, 0x04, 0x0b, 0x08, 0x00, 0x09, 0x00, 0x00, 0x00
        /*0020*/ 	.byte	0x00, 0x00, 0x00, 0x00


//--------------------- .nv.info._ZN7cutlass13device_kernelINS_4gemm6kernel13GemmUniversalIN4cute5tupleIJiiiiEEENS1_10collective13CollectiveMmaINS1_35MainloopSm100TmaUmmaWarpSpecializedILi4ELi2ELi4ENS5_IJNS4_1CILi1EEESB_SB_EEEEENS5_IJNSA_ILi64EEENSA_ILi32EEENSA_ILi256EEEEEENS_6half_tENS5_IJlSB_lEEESI_SJ_NS4_8TiledMMAINS4_8MMA_AtomIJNS4_20SM100_MMA_F16BF16_SSISI_SI_fLi64ELi32ELNS4_4UMMA5MajorE0ELSO_0ELNSN_7ScaleInE0ELSP_0EEEEEENS4_6LayoutISC_NS5_IJNSA_ILi0EEEST_ST_EEEEENS5_IJNS4_10UnderscoreESW_SW_EEEEENS4_13SM90_TMA_LOADENS4_14ComposedLayoutINS4_7SwizzleILi3ELi4ELi3EEENS4_18smem_ptr_flag_bitsILi16EEENSS_INS5_IJNSA_ILi8EEESE_EEENS5_IJSE_SB_EEEEEEEvNS4_8identityESZ_S19_vS1A_EENS_8epilogue10collective18CollectiveEpilogueINS1C_23Sm100TmaWarpSpecializedILi2ELi1ELi16ELb1ELb0EEEJSH_NS5_IJNSS_ISE_SB_EENSS_ISF_SB_EEEEESI_SJ_SI_SJ_NS1C_6fusion15FusionCallbacksIS1G_NS1K_17LinearCombinationISI_fSI_fLNS_15FloatRoundStyleE2EEESH_S1J_JEEENS4_5SM1004TMEM4LOAD26SM100_TMEM_LOAD_16dp256b4xESZ_NS10_INS11_ILi2ELi4ELi3EEES14_NSS_INS5_IJS15_SF_EEENS5_IJSF_SB_EEEEEEENS4_17SM75_U32x4_LDSM_NENS4_14SM90_TMA_STOREES1Y_NS4_17SM90_U32x4_STSM_NENS4_39AutoVectorizingCopyWithAssumedAlignmentILi128EEEEEEvvEEEEvNT_6ParamsE --------------------------
	.section	.nv.info._ZN7cutlass13device_kernelINS_4gemm6kernel13GemmUniversalIN4cute5tupleIJiiiiEEENS1_10collective13CollectiveMmaINS1_35MainloopSm100TmaUmmaWarpSpecializedILi4ELi2ELi4ENS5_IJNS4_1CILi1EEESB_SB_EEEEENS5_IJNSA_ILi64EEENSA_ILi32EEENSA_ILi256EEEEEENS_6half_tENS5_IJlSB_lEEESI_SJ_NS4_8TiledMMAINS4_8MMA_AtomIJNS4_20SM100_MMA_F16BF16_SSISI_SI_fLi64ELi32ELNS4_4UMMA5MajorE0ELSO_0ELNSN_7ScaleInE0ELSP_0EEEEEENS4_6LayoutISC_NS5_IJNSA_ILi0EEEST_ST_EEEEENS5_IJNS4_10UnderscoreESW_SW_EEEEENS4_13SM90_TMA_LOADENS4_14ComposedLayoutINS4_7SwizzleILi3ELi4ELi3EEENS4_18smem_ptr_flag_bitsILi16EEENSS_INS5_IJNSA_ILi8EEESE_EEENS5_IJSE_SB_EEEEEEEvNS4_8identityESZ_S19_vS1A_EENS_8epilogue10collective18CollectiveEpilogueINS1C_23Sm100TmaWarpSpecializedILi2ELi1ELi16ELb1ELb0EEEJSH_NS5_IJNSS_ISE_SB_EENSS_ISF_SB_EEEEESI_SJ_SI_SJ_NS1C_6fusion15FusionCallbacksIS1G_NS1K_17LinearCombinationISI_fSI_fLNS_15FloatRoundStyleE2EEESH_S1J_JEEENS4_5SM1004TMEM4LOAD26SM100_TMEM_LOAD_16dp256b4xESZ_NS10_INS11_ILi2ELi4ELi3EEES14_NSS_INS5_IJS15_SF_EEENS5_IJSF_SB_EEEEEEENS4_17SM75_U32x4_LDSM_NENS4_14SM90_TMA_STOREES1Y_NS4_17SM90_U32x4_STSM_NENS4_39AutoVectorizingCopyWithAssumedAlignmentILi128EEEEEEvvEEEEvNT_6ParamsE,"",@"SHT_CUDA_INFO"
	.sectionflags	@""
	.align	4


	//----- nvinfo : EIATTR_CUDA_API_VERSION
	.align		4
        /*0000*/ 	.byte	0x04, 0x37
        /*0002*/ 	.short	(.L_31 - .L_30)
.L_30:
        /*0004*/ 	.word	0x00000082


	//----- nvinfo : EIATTR_KPARAM_INFO
	.align		4
.L_31:
        /*0008*/ 	.byte	0x04, 0x17
        /*000a*/ 	.short	(.L_33 - .L_32)
.L_32:
        /*000c*/ 	.word	0x00000000
        /*0010*/ 	.short	0x0000
        /*0012*/ 	.short	0x0000
        /*0014*/ 	.byte	0x00, 0xf0, 0x01, 0x20


	//----- nvinfo : EIATTR_AT_ENTRY_FRAGMENTS
	.align		4
.L_33:
        /*0018*/ 	.byte	0x04, 0x4f
        /*001a*/ 	.short	(.L_35 - .L_34)


	//   ....[0]....
.L_34:
        /*001c*/ 	.word	0x00000006


	//----- nvinfo : EIATTR_RESERVED_SMEM_USED
	.align		4
.L_35:
        /*0020*/ 	.byte	0x01, 0x41
	.zero		2


	//----- nvinfo : EIATTR_SPARSE_MMA_MASK
	.align		4
        /*0024*/ 	.byte	0x03, 0x50
        /*0026*/ 	.short	0x0000


	//----- nvinfo : EIATTR_TCGEN05_1CTA_USED
	.align		4
        /*0028*/ 	.byte	0x01, 0x51
	.zero		2


	//----- nvinfo : EIATTR_MAXREG_COUNT
	.align		4
        /*002c*/ 	.byte	0x03, 0x1b
        /*002e*/ 	.short	0x00ff


	//----- nvinfo : EIATTR_NUM_BARRIERS
	.align		4
        /*0030*/ 	.byte	0x02, 0x4c
        /*0032*/ 	.byte	0x07
	.zero		1


	//----- nvinfo : EIATTR_EXTERNS
	.align		4
        /*0034*/ 	.byte	0x04, 0x0f
        /*0036*/ 	.short	(.L_37 - .L_36)


	//   ....[0]....
	.align		4
.L_36:
        /*0038*/ 	.word	index@(__assertfail)


	//----- nvinfo : EIATTR_MERCURY_ISA_VERSION
	.align		4
.L_37:
        /*003c*/ 	.byte	0x03, 0x5f
        /*003e*/ 	.short	0x0101


	//----- nvinfo : EIATTR_INT_WARP_WIDE_INSTR_OFFSETS
	.align		4
        /*0040*/ 	.byte	0x04, 0x31
        /*0042*/ 	.short	(.L_39 - .L_38)


	//   ....[0]....
.L_38:
        /*0044*/ 	.word	0x00002250


	//   ....[1]....
        /*0048*/ 	.word	0x000041a0


	//   ....[2]....
        /*004c*/ 	.word	0x000041c0


	//   ....[3]....
        /*0050*/ 	.word	0x000041f0


	//   ....[4]....
        /*0054*/ 	.word	0x00004c00


	//   ....[5]....
        /*0058*/ 	.word	0x00004cb0


	//----- nvinfo : EIATTR_COOP_GROUP_MASK_REGIDS
	.align		4
.L_39:
        /*005c*/ 	.byte	0x04, 0x29
        /*005e*/ 	.short	(.L_41 - .L_40)


	//   ....[0]....
.L_40:
        /*0060*/ 	.word	0xffffffff


	//   ....[1]....
        /*0064*/ 	.word	0xffffffff


	//   ....[2]....
        /*0068*/ 	.word	0xffffffff


	//   ....[3]....
        /*006c*/ 	.word	0xffffffff


	//   ....[4]....
        /*0070*/ 	.word	0xffffffff


	//   ....[5]....
        /*0074*/ 	.word	0xffffffff


	//   ....[6]....
        /*0078*/ 	.word	0xffffffff


	//   ....[7]....
        /*007c*/ 	.word	0xffffffff


	//   ....[8]....
        /*0080*/ 	.word	0xffffffff


	//   ....[9]....
        /*0084*/ 	.word	0xffffffff


	//   ....[10]....
        /*0088*/ 	.word	0xffffffff


	//   ....[11]....
        /*008c*/ 	.word	0xffffffff


	//   ....[12]....
        /*0090*/ 	.word	0xffffffff


	//----- nvinfo : EIATTR_COOP_GROUP_INSTR_OFFSETS
	.align		4
.L_41:
        /*0094*/ 	.byte	0x04, 0x28
        /*0096*/ 	.short	(.L_43 - .L_42)


	//   ....[0]....
.L_42:
        /*0098*/ 	.word	0x00000090


	//   ....[1]....
        /*009c*/ 	.word	0x000004d0


	//   ....[2]....
        /*00a0*/ 	.word	0x00000640


	//   ....[3]....
        /*00a4*/ 	.word	0x000007a0


	//   ....[4]....
        /*00a8*/ 	.word	0x000008a0


	//   ....[5]....
        /*00ac*/ 	.word	0x00000a10


	//   ....[6]....
        /*00b0*/ 	.word	0x00000bb0


	//   ....[7]....
        /*00b4*/ 	.word	0x00002130


	//   ....[8]....
        /*00b8*/ 	.word	0x00002f10


	//   ....[9]....
        /*00bc*/ 	.word	0x00003120


	//   ....[10]....
        /*00c0*/ 	.word	0x00003150


	//   ....[11]....
        /*00c4*/ 	.word	0x00004070


	//   ....[12]....
        /*00c8*/ 	.word	0x000042b0


	//----- nvinfo : EIATTR_VRC_CTA_INIT_COUNT
	.align		4
.L_43:
        /*00cc*/ 	.byte	0x02, 0x4a
        /*00ce*/ 	.byte	0x80
	.zero		1


	//----- nvinfo : EIATTR_SYSCALL_OFFSETS
	.align		4
        /*00d0*/ 	.byte	0x04, 0x46
        /*00d2*/ 	.short	(.L_45 - .L_44)


	//   ....[0]....
.L_44:
        /*00d4*/ 	.word	0x00005830


	//   ....[1]....
        /*00d8*/ 	.word	0x00005920


	//   ....[2]....
        /*00dc*/ 	.word	0x00006050


	//----- nvinfo : EIATTR_MBARRIER_INSTR_OFFSETS
	.align		4
.L_45:
        /*00e0*/ 	.byte	0x04, 0x39
        /*00e2*/ 	.short	(.L_47 - .L_46)


	//   ....[0]....
.L_46:
        /*00e4*/ 	.word	0x000005b0
        /*00e8*/ 	.word	0x000000ff
        /*00ec*/ 	.word	0x00000000
        /*00f0*/ 	.short	0x0100
        /*00f2*/ 	.byte	0x04
	.zero		1


	//   ....[1]....
        /*00f4*/ 	.word	0x000005c0
        /*00f8*/ 	.word	0x000000ff
        /*00fc*/ 	.word	0x00000020
        /*0100*/ 	.short	0x0100
        /*0102*/ 	.byte	0x04
	.zero		1


	//   ....[2]....
        /*0104*/ 	.word	0x000005d0
        /*0108*/ 	.word	0x000000ff
        /*010c*/ 	.word	0x00000008
        /*0110*/ 	.short	0x0100
        /*0112*/ 	.byte	0x04
	.zero		1


	//   ....[3]....
        /*0114*/ 	.word	0x000005e0
        /*0118*/ 	.word	0x000000ff
        /*011c*/ 	.word	0x00000028
        /*0120*/ 	.short	0x0100
        /*0122*/ 	.byte	0x04
	.zero		1


	//   ....[4]....
        /*0124*/ 	.word	0x000005f0
        /*0128*/ 	.word	0x000000ff
        /*012c*/ 	.word	0x00000010
        /*0130*/ 	.short	0x0100
        /*0132*/ 	.byte	0x04
	.zero		1


	//   ....[5]....
        /*0134*/ 	.word	0x00000600
        /*0138*/ 	.word	0x000000ff
        /*013c*/ 	.word	0x00000030
        /*0140*/ 	.short	0x0100
        /*0142*/ 	.byte	0x04
	.zero		1


	//   ....[6]....
        /*0144*/ 	.word	0x00000610
        /*0148*/ 	.word	0x000000ff
        /*014c*/ 	.word	0x00000018
        /*0150*/ 	.short	0x0100
        /*0152*/ 	.byte	0x04
	.zero		1


	//   ....[7]....
        /*0154*/ 	.word	0x00000620
        /*0158*/ 	.word	0x000000ff
        /*015c*/ 	.word	0x00000038
        /*0160*/ 	.short	0x0100
        /*0162*/ 	.byte	0x04
	.zero		1


	//   ....[8]....
        /*0164*/ 	.word	0x00000750
        /*0168*/ 	.word	0x000000ff
        /*016c*/ 	.word	0x00000040
        /*0170*/ 	.short	0x0100
        /*0172*/ 	.byte	0x04
	.zero		1


	//   ....[9]....
        /*0174*/ 	.word	0x00000760
        /*0178*/ 	.word	0x000000ff
        /*017c*/ 	.word	0x00000050
        /*0180*/ 	.short	0x0100
        /*0182*/ 	.byte	0x04
	.zero		1


	//   ....[10]....
        /*0184*/ 	.word	0x00000770
        /*0188*/ 	.word	0x000000ff
        /*018c*/ 	.word	0x00000048
        /*0190*/ 	.short	0x0100
        /*0192*/ 	.byte	0x04
	.zero		1


	//   ....[11]....
        /*0194*/ 	.word	0x00000780
        /*0198*/ 	.word	0x000000ff
        /*019c*/ 	.word	0x00000058
        /*01a0*/ 	.short	0x0100
        /*01a2*/ 	.byte	0x04
	.zero		1


	//   ....[12]....
        /*01a4*/ 	.word	0x00000870
        /*01a8*/ 	.word	0x000000ff
        /*01ac*/ 	.word	0x00000060
        /*01b0*/ 	.short	0x0100
        /*01b2*/ 	.byte	0x06
	.zero		1


	//   ....[13]....
        /*01b4*/ 	.word	0x00000880
        /*01b8*/ 	.word	0x000000ff
        /*01bc*/ 	.word	0x00000068
        /*01c0*/ 	.short	0x0100
        /*01c2*/ 	.byte	0x06
	.zero		1


	//   ....[14]....
        /*01c4*/ 	.word	0x000009c0
        /*01c8*/ 	.word	0x000000ff
        /*01cc*/ 	.word	0x00000070
        /*01d0*/ 	.short	0x0100
        /*01d2*/ 	.byte	0x06
	.zero		1


	//   ....[15]....
        /*01d4*/ 	.word	0x000009d0
        /*01d8*/ 	.word	0x000000ff
        /*01dc*/ 	.word	0x00000080
        /*01e0*/ 	.short	0x0100
        /*01e2*/ 	.byte	0x06
	.zero		1


	//   ....[16]....
        /*01e4*/ 	.word	0x000009e0
        /*01e8*/ 	.word	0x000000ff
        /*01ec*/ 	.word	0x00000078
        /*01f0*/ 	.short	0x0100
        /*01f2*/ 	.byte	0x06
	.zero		1


	//   ....[17]....
        /*01f4*/ 	.word	0x000009f0
        /*01f8*/ 	.word	0x000000ff
        /*01fc*/ 	.word	0x00000088
        /*0200*/ 	.short	0x0100
        /*0202*/ 	.byte	0x06
	.zero		1


	//   ....[18]....
        /*0204*/ 	.word	0x00000b20
        /*0208*/ 	.word	0x000000ff
        /*020c*/ 	.word	0x00000090
        /*0210*/ 	.short	0x0100
        /*0212*/ 	.byte	0x04
	.zero		1


	//   ....[19]....
        /*0214*/ 	.word	0x00000b30
        /*0218*/ 	.word	0x000000ff
        /*021c*/ 	.word	0x000000b0
        /*0220*/ 	.short	0x0100
        /*0222*/ 	.byte	0x04
	.zero		1


	//   ....[20]....
        /*0224*/ 	.word	0x00000b40
        /*0228*/ 	.word	0x000000ff
        /*022c*/ 	.word	0x00000098
        /*0230*/ 	.short	0x0100
        /*0232*/ 	.byte	0x04
	.zero		1


	//   ....[21]....
        /*0234*/ 	.word	0x00000b50
        /*0238*/ 	.word	0x000000ff
        /*023c*/ 	.word	0x000000b8
        /*0240*/ 	.short	0x0100
        /*0242*/ 	.byte	0x04
	.zero		1


	//   ....[22]....
        /*0244*/ 	.word	0x00000b60
        /*0248*/ 	.word	0x000000ff
        /*024c*/ 	.word	0x000000a0
        /*0250*/ 	.short	0x0100
        /*0252*/ 	.byte	0x04
	.zero		1


	//   ....[23]....
        /*0254*/ 	.word	0x00000b70
        /*0258*/ 	.word	0x000000ff
        /*025c*/ 	.word	0x000000c0
        /*0260*/ 	.short	0x0100
        /*0262*/ 	.byte	0x04
	.zero		1


	//   ....[24]....
        /*0264*/ 	.word	0x00000b80
        /*0268*/ 	.word	0x000000ff
        /*026c*/ 	.word	0x000000a8
        /*0270*/ 	.short	0x0100
        /*0272*/ 	.byte	0x04
	.zero		1


	//   ....[25]....
        /*0274*/ 	.word	0x00000b90
        /*0278*/ 	.word	0x000000ff
        /*027c*/ 	.word	0x000000c8
        /*0280*/ 	.short	0x0100
        /*0282*/ 	.byte	0x04
	.zero		1


	//   ....[26]....
        /*0284*/ 	.word	0x00000c80
        /*0288*/ 	.word	0x000000ff
        /*028c*/ 	.word	0x000000d0
        /*0290*/ 	.short	0x0100
        /*0292*/ 	.byte	0x04
	.zero		1


	//   ....[27]....
        /*0294*/ 	.word	0x00000c90
        /*0298*/ 	.word	0x000000ff
        /*029c*/ 	.word	0x000000e0
        /*02a0*/ 	.short	0x0100
        /*02a2*/ 	.byte	0x04
	.zero		1


	//   ....[28]....
        /*02a4*/ 	.word	0x00000ca0
        /*02a8*/ 	.word	0x000000ff
        /*02ac*/ 	.word	0x000000d8
        /*02b0*/ 	.short	0x0100
        /*02b2*/ 	.byte	0x04
	.zero		1


	//   ....[29]....
        /*02b4*/ 	.word	0x00000cb0
        /*02b8*/ 	.word	0x000000ff
        /*02bc*/ 	.word	0x000000e8
        /*02c0*/ 	.short	0x0100
        /*02c2*/ 	.byte	0x04
	.zero		1


	//   ....[30]....
        /*02c4*/ 	.word	0x00001590
        /*02c8*/ 	.word	0x00000003
        /*02cc*/ 	.word	0x000000e0
        /*02d0*/ 	.short	0x010a
        /*02d2*/ 	.byte	0xff
	.zero		1


	//   ....[31]....
        /*02d4*/ 	.word	0x000015c0
        /*02d8*/ 	.word	0x00000003
        /*02dc*/ 	.word	0x000000d0
        /*02e0*/ 	.short	0x0101
        /*02e2*/ 	.byte	0xff
	.zero		1


	//   ....[32]....
        /*02e4*/ 	.word	0x00001690
        /*02e8*/ 	.word	0x000000ff
        /*02ec*/ 	.word	0x00000020
        /*02f0*/ 	.short	0x010a
        /*02f2*/ 	.byte	0x04
	.zero		1


	//   ....[33]....
        /*02f4*/ 	.word	0x00001730
        /*02f8*/ 	.word	0x000000ff
        /*02fc*/ 	.word	0x00000020
        /*0300*/ 	.short	0x010a
        /*0302*/ 	.byte	0x39
	.zero		1


	//   ....[34]....
        /*0304*/ 	.word	0x00001830
        /*0308*/ 	.word	0x000000ff
        /*030c*/ 	.word	0x00000020
        /*0310*/ 	.short	0x010a
        /*0312*/ 	.byte	0x04
	.zero		1


	//   ....[35]....
        /*0314*/ 	.word	0x00001bf0
        /*0318*/ 	.word	0x000000ff
        /*031c*/ 	.word	0x00000068
        /*0320*/ 	.short	0x0101
        /*0322*/ 	.byte	0x0d
	.zero		1


	//   ....[36]....
        /*0324*/ 	.word	0x00001c10
        /*0328*/ 	.word	0x000000ff
        /*032c*/ 	.word	0x00000020
        /*0330*/ 	.short	0x010a
        /*0332*/ 	.byte	0x04
	.zero		1


	//   ....[37]....
        /*0334*/ 	.word	0x00001c90
        /*0338*/ 	.word	0x000000ff
        /*033c*/ 	.word	0x00000020
        /*0340*/ 	.short	0x010a
        /*0342*/ 	.byte	0x39
	.zero		1


	//   ....[38]....
        /*0344*/ 	.word	0x00001d90
        /*0348*/ 	.word	0x000000ff
        /*034c*/ 	.word	0x00000020
        /*0350*/ 	.short	0x010a
        /*0352*/ 	.byte	0x04
	.zero		1


	//   ....[39]....
        /*0354*/ 	.word	0x00002160
        /*0358*/ 	.word	0x00000002
        /*035c*/ 	.word	0x00000070
        /*0360*/ 	.short	0x010a
        /*0362*/ 	.byte	0xff
	.zero		1


	//   ....[40]....
        /*0364*/ 	.word	0x00002220
        /*0368*/ 	.word	0x00000002
        /*036c*/ 	.word	0x00000000
        /*0370*/ 	.short	0x0101
        /*0372*/ 	.byte	0xff
	.zero		1


	//   ....[41]....
        /*0374*/ 	.word	0x00002780
        /*0378*/ 	.word	0x000000ff
        /*037c*/ 	.word	0x00000000
        /*0380*/ 	.short	0x010a
        /*0382*/ 	.byte	0x04
	.zero		1


	//   ....[42]....
        /*0384*/ 	.word	0x00002810
        /*0388*/ 	.word	0x000000ff
        /*038c*/ 	.word	0x00000000
        /*0390*/ 	.short	0x010a
        /*0392*/ 	.byte	0x05
	.zero		1


	//   ....[43]....
        /*0394*/ 	.word	0x000028a0
        /*0398*/ 	.word	0x000000ff
        /*039c*/ 	.word	0x00000000
        /*03a0*/ 	.short	0x010a
        /*03a2*/ 	.byte	0x05
	.zero		1


	//   ....[44]....
        /*03a4*/ 	.word	0x00002940
        /*03a8*/ 	.word	0x00000000
        /*03ac*/ 	.word	0x00000000
        /*03b0*/ 	.short	0x010a
        /*03b2*/ 	.byte	0xff
	.zero		1


	//   ....[45]....
        /*03b4*/ 	.word	0x00002a60
        /*03b8*/ 	.word	0x00000000
        /*03bc*/ 	.word	0x000000d0
        /*03c0*/ 	.short	0x010a
        /*03c2*/ 	.byte	0xff
	.zero		1


	//   ....[46]....
        /*03c4*/ 	.word	0x00002ac0
        /*03c8*/ 	.word	0x00000004
        /*03cc*/ 	.word	0x00000000
        /*03d0*/ 	.short	0x0101
        /*03d2*/ 	.byte	0xff
	.zero		1


	//   ....[47]....
        /*03d4*/ 	.word	0x00002ae0
        /*03d8*/ 	.word	0x000000ff
        /*03dc*/ 	.word	0x00000080
        /*03e0*/ 	.short	0x010a
        /*03e2*/ 	.byte	0x04
	.zero		1


	//   ....[48]....
        /*03e4*/ 	.word	0x00002c00
        /*03e8*/ 	.word	0x00000000
        /*03ec*/ 	.word	0x00000070
        /*03f0*/ 	.short	0x010a
        /*03f2*/ 	.byte	0xff
	.zero		1


	//   ....[49]....
        /*03f4*/ 	.word	0x00002d10
        /*03f8*/ 	.word	0x00000000
        /*03fc*/ 	.word	0x00000000
        /*0400*/ 	.short	0x0101
        /*0402*/ 	.byte	0xff
	.zero		1


	//   ....[50]....
        /*0404*/ 	.word	0x00002da0
        /*0408*/ 	.word	0x000000ff
        /*040c*/ 	.word	0x00000080
        /*0410*/ 	.short	0x0106
        /*0412*/ 	.byte	0x04
	.zero		1


	//   ....[51]....
        /*0414*/ 	.word	0x00002dc0
        /*0418*/ 	.word	0x000000ff
        /*041c*/ 	.word	0x00000080
        /*0420*/ 	.short	0x010a
        /*0422*/ 	.byte	0x04
	.zero		1


	//   ....[52]....
        /*0424*/ 	.word	0x00002e50
        /*0428*/ 	.word	0x000000ff
        /*042c*/ 	.word	0x00000080
        /*0430*/ 	.short	0x0106
        /*0432*/ 	.byte	0x07
	.zero		1


	//   ....[53]....
        /*0434*/ 	.word	0x00002e90
        /*0438*/ 	.word	0x00000000
        /*043c*/ 	.word	0x00000080
        /*0440*/ 	.short	0x010a
        /*0442*/ 	.byte	0xff
	.zero		1


	//   ....[54]....
        /*0444*/ 	.word	0x000033a0
        /*0448*/ 	.word	0x00000000
        /*044c*/ 	.word	0x00000070
        /*0450*/ 	.short	0x010a
        /*0452*/ 	.byte	0xff
	.zero		1


	//   ....[55]....
        /*0454*/ 	.word	0x000034b0
        /*0458*/ 	.word	0x00000003
        /*045c*/ 	.word	0x00000000
        /*0460*/ 	.short	0x0101
        /*0462*/ 	.byte	0xff
	.zero		1


	//   ....[56]....
        /*0464*/ 	.word	0x000034c0
        /*0468*/ 	.word	0x000000ff
        /*046c*/ 	.word	0x00000000
        /*0470*/ 	.short	0x010a
        /*0472*/ 	.byte	0x04
	.zero		1


	//   ....[57]....
        /*0474*/ 	.word	0x00003540
        /*0478*/ 	.word	0x000000ff
        /*047c*/ 	.word	0x000000b0
        /*0480*/ 	.short	0x010a
        /*0482*/ 	.byte	0x4b
	.zero		1


	//   ....[58]....
        /*0484*/ 	.word	0x00003620
        /*0488*/ 	.word	0x000000ff
        /*048c*/ 	.word	0x00000000
        /*0490*/ 	.short	0x010a
        /*0492*/ 	.byte	0x05
	.zero		1


	//   ....[59]....
        /*0494*/ 	.word	0x00003770
        /*0498*/ 	.word	0x000000ff
        /*049c*/ 	.word	0x00000000
        /*04a0*/ 	.short	0x010a
        /*04a2*/ 	.byte	0x07
	.zero		1


	//   ....[60]....
        /*04a4*/ 	.word	0x00003ea0
        /*04a8*/ 	.word	0x000000ff
        /*04ac*/ 	.word	0x00000000
        /*04b0*/ 	.short	0x010a
        /*04b2*/ 	.byte	0x04
	.zero		1


	//   ....[61]....
        /*04b4*/ 	.word	0x00003f30
        /*04b8*/ 	.word	0x000000ff
        /*04bc*/ 	.word	0x00000000
        /*04c0*/ 	.short	0x010a
        /*04c2*/ 	.byte	0x05
	.zero		1


	//   ....[62]....
        /*04c4*/ 	.word	0x00003fc0
        /*04c8*/ 	.word	0x000000ff
        /*04cc*/ 	.word	0x00000000
        /*04d0*/ 	.short	0x010a
        /*04d2*/ 	.byte	0x05
	.zero		1


	//   ....[63]....
        /*04d4*/ 	.word	0x00004050
        /*04d8*/ 	.word	0x000000ff
        /*04dc*/ 	.word	0x00000000
        /*04e0*/ 	.short	0x010a
        /*04e2*/ 	.byte	0x04
	.zero		1


	//   ....[64]....
        /*04e4*/ 	.word	0x00004490
        /*04e8*/ 	.word	0x00000000
        /*04ec*/ 	.word	0x00000070
        /*04f0*/ 	.short	0x010a
        /*04f2*/ 	.byte	0xff
	.zero		1


	//   ....[65]....
        /*04f4*/ 	.word	0x00004570
        /*04f8*/ 	.word	0x00000000
        /*04fc*/ 	.word	0x00000000
        /*0500*/ 	.short	0x0101
        /*0502*/ 	.byte	0xff
	.zero		1


	//   ....[66]....
        /*0504*/ 	.word	0x00004890
        /*0508*/ 	.word	0x000000ff
        /*050c*/ 	.word	0x00000068
        /*0510*/ 	.short	0x010a
        /*0512*/ 	.byte	0x07
	.zero		1


	//   ....[67]....
        /*0514*/ 	.word	0x00004a70
        /*0518*/ 	.word	0x000000ff
        /*051c*/ 	.word	0x00000050
        /*0520*/ 	.short	0x010a
        /*0522*/ 	.byte	0x05
	.zero		1


	//   ....[68]....
        /*0524*/ 	.word	0x00004d70
        /*0528*/ 	.word	0x000000ff
        /*052c*/ 	.word	0x00000040
        /*0530*/ 	.short	0x010b
        /*0532*/ 	.byte	0x05
	.zero		1


	//   ....[69]....
        /*0534*/ 	.word	0x00004d80
        /*0538*/ 	.word	0x000000ff
        /*053c*/ 	.word	0x00000000
        /*0540*/ 	.short	0x0101
        /*0542*/ 	.byte	0x04
	.zero		1


	//   ....[70]....
        /*0544*/ 	.word	0x00004e30
        /*0548*/ 	.word	0x000000ff
        /*054c*/ 	.word	0x00000000
        /*0550*/ 	.short	0x010a
        /*0552*/ 	.byte	0x04
	.zero		1


	//   ....[71]....
        /*0554*/ 	.word	0x00004ed0
        /*0558*/ 	.word	0x00000000
        /*055c*/ 	.word	0x00000000
        /*0560*/ 	.short	0x010a
        /*0562*/ 	.byte	0xff
	.zero		1


	//   ....[72]....
        /*0564*/ 	.word	0x00005240
        /*0568*/ 	.word	0x00000000
        /*056c*/ 	.word	0x00000070
        /*0570*/ 	.short	0x010a
        /*0572*/ 	.byte	0xff
	.zero		1


	//   ....[73]....
        /*0574*/ 	.word	0x00005350
        /*0578*/ 	.word	0x00000000
        /*057c*/ 	.word	0x00000000
        /*0580*/ 	.short	0x0101
        /*0582*/ 	.byte	0xff
	.zero		1


	//   ....[74]....
        /*0584*/ 	.word	0x00005cd0
        /*0588*/ 	.word	0x00000000
        /*058c*/ 	.word	0x00000040
        /*0590*/ 	.short	0x010a
        /*0592*/ 	.byte	0xff
	.zero		1


	//   ....[75]....
        /*0594*/ 	.word	0x00005d00
        /*0598*/ 	.word	0x00000040
        /*059c*/ 	.word	0x00000090
        /*05a0*/ 	.short	0x010a
        /*05a2*/ 	.byte	0xff
	.zero		1


	//   ....[76]....
        /*05a4*/ 	.word	0x00005e10
        /*05a8*/ 	.word	0x00000000
        /*05ac*/ 	.word	0x00000040
        /*05b0*/ 	.short	0x010a
        /*05b2*/ 	.byte	0xff
	.zero		1


	//   ....[77]....
        /*05b4*/ 	.word	0x00005f30
        /*05b8*/ 	.word	0x00000040
        /*05bc*/ 	.word	0x00000090
        /*05c0*/ 	.short	0x010a
        /*05c2*/ 	.byte	0xff
	.zero		1


	//   ....[78]....
        /*05c4*/ 	.word	0x00006270
        /*05c8*/ 	.word	0x000000ff
        /*05cc*/ 	.word	0x00000000
        /*05d0*/ 	.short	0x0101
        /*05d2*/ 	.byte	0x04
	.zero		1


	//   ....[79]....
        /*05d4*/ 	.word	0x00006730
        /*05d8*/ 	.word	0x00000002
        /*05dc*/ 	.word	0x00000000
        /*05e0*/ 	.short	0x0101
        /*05e2*/ 	.byte	0xff
	.zero		1


	//   ....[80]....
        /*05e4*/ 	.word	0x000069d0
        /*05e8*/ 	.word	0x00000003
        /*05ec*/ 	.word	0x000000e0
        /*05f0*/ 	.short	0x010a
        /*05f2*/ 	.byte	0xff
	.zero		1


	//   ....[81]....
        /*05f4*/ 	.word	0x00006a30
        /*05f8*/ 	.word	0x00000002
        /*05fc*/ 	.word	0x00000020
        /*0600*/ 	.short	0x010a
        /*0602*/ 	.byte	0xff
	.zero		1


	//   ....[82]....
        /*0604*/ 	.word	0x00006a90
        /*0608*/ 	.word	0x00000002
        /*060c*/ 	.word	0x00000020
        /*0610*/ 	.short	0x010a
        /*0612*/ 	.byte	0xff
	.zero		1


	//   ....[83]....
        /*0614*/ 	.word	0x00006ae0
        /*0618*/ 	.word	0x00000002
        /*061c*/ 	.word	0x00000070
        /*0620*/ 	.short	0x010a
        /*0622*/ 	.byte	0xff
	.zero		1


	//   ....[84]....
        /*0624*/ 	.word	0x00006b40
        /*0628*/ 	.word	0x00000000
        /*062c*/ 	.word	0x00000000
        /*0630*/ 	.short	0x010a
        /*0632*/ 	.byte	0xff
	.zero		1


	//   ....[85]....
        /*0634*/ 	.word	0x00006ba0
        /*0638*/ 	.word	0x00000000
        /*063c*/ 	.word	0x00000000
        /*0640*/ 	.short	0x010a
        /*0642*/ 	.byte	0xff
	.zero		1


	//   ....[86]....
        /*0644*/ 	.word	0x00006c00
        /*0648*/ 	.word	0x00000000
        /*064c*/ 	.word	0x00000000
        /*0650*/ 	.short	0x010a
        /*0652*/ 	.byte	0xff
	.zero		1


	//   ....[87]....
        /*0654*/ 	.word	0x00006c50
        /*0658*/ 	.word	0x00000000
        /*065c*/ 	.word	0x000000d0
        /*0660*/ 	.short	0x010a
        /*0662*/ 	.byte	0xff
	.zero		1


	//   ....[88]....
        /*0664*/ 	.word	0x00006cb0
        /*0668*/ 	.word	0x00000000
        /*066c*/ 	.word	0x00000080
        /*0670*/ 	.short	0x010a
        /*0672*/ 	.byte	0xff
	.zero		1


	//   ....[89]....
        /*0674*/ 	.word	0x00006d00
        /*0678*/ 	.word	0x00000000
        /*067c*/ 	.word	0x00000070
        /*0680*/ 	.short	0x010a
        /*0682*/ 	.byte	0xff
	.zero		1


	//   ....[90]....
        /*0684*/ 	.word	0x00006d60
        /*0688*/ 	.word	0x00000000
        /*068c*/ 	.word	0x00000080
        /*0690*/ 	.short	0x010a
        /*0692*/ 	.byte	0xff
	.zero		1


	//   ....[91]....
        /*0694*/ 	.word	0x00006db0
        /*0698*/ 	.word	0x00000000
        /*069c*/ 	.word	0x00000070
        /*06a0*/ 	.short	0x010a
        /*06a2*/ 	.byte	0xff
	.zero		1


	//   ....[92]....
        /*06a4*/ 	.word	0x00006e10
        /*06a8*/ 	.word	0x00000003
        /*06ac*/ 	.word	0x000000b0
        /*06b0*/ 	.short	0x010a
        /*06b2*/ 	.byte	0xff
	.zero		1


	//   ....[93]....
        /*06b4*/ 	.word	0x00006e70
        /*06b8*/ 	.word	0x00000000
        /*06bc*/ 	.word	0x00000000
        /*06c0*/ 	.short	0x010a
        /*06c2*/ 	.byte	0xff
	.zero		1


	//   ....[94]....
        /*06c4*/ 	.word	0x00006ed0
        /*06c8*/ 	.word	0x00000000
        /*06cc*/ 	.word	0x00000000
        /*06d0*/ 	.short	0x010a
        /*06d2*/ 	.byte	0xff
	.zero		1


	//   ....[95]....
        /*06d4*/ 	.word	0x00006f30
        /*06d8*/ 	.word	0x00000000
        /*06dc*/ 	.word	0x00000000
        /*06e0*/ 	.short	0x010a
        /*06e2*/ 	.byte	0xff
	.zero		1


	//   ....[96]....
        /*06e4*/ 	.word	0x00006f90
        /*06e8*/ 	.word	0x00000000
        /*06ec*/ 	.word	0x00000000
        /*06f0*/ 	.short	0x010a
        /*06f2*/ 	.byte	0xff
	.zero		1


	//   ....[97]....
        /*06f4*/ 	.word	0x00006ff0
        /*06f8*/ 	.word	0x00000000
        /*06fc*/ 	.word	0x00000000
        /*0700*/ 	.short	0x010a
        /*0702*/ 	.byte	0xff
	.zero		1


	//   ....[98]....
        /*0704*/ 	.word	0x00007040
        /*0708*/ 	.word	0x00000000
        /*070c*/ 	.word	0x00000070
        /*0710*/ 	.short	0x010a
        /*0712*/ 	.byte	0xff
	.zero		1


	//   ....[99]....
        /*0714*/ 	.word	0x000070a0
        /*0718*/ 	.word	0x00000000
        /*071c*/ 	.word	0x00000068
        /*0720*/ 	.short	0x010a
        /*0722*/ 	.byte	0xff
	.zero		1


	//   ....[100]....
        /*0724*/ 	.word	0x00007100
        /*0728*/ 	.word	0x00000003
        /*072c*/ 	.word	0x00000050
        /*0730*/ 	.short	0x010a
        /*0732*/ 	.byte	0xff
	.zero		1


	//   ....[101]....
        /*0734*/ 	.word	0x00007160
        /*0738*/ 	.word	0x00000000
        /*073c*/ 	.word	0x00000000
        /*0740*/ 	.short	0x010a
        /*0742*/ 	.byte	0xff
	.zero		1


	//   ....[102]....
        /*0744*/ 	.word	0x000071b0
        /*0748*/ 	.word	0x00000000
        /*074c*/ 	.word	0x00000070
        /*0750*/ 	.short	0x010a
        /*0752*/ 	.byte	0xff
	.zero		1


	//   ....[103]....
        /*0754*/ 	.word	0x00007200
        /*0758*/ 	.word	0x00000000
        /*075c*/ 	.word	0x00000040
        /*0760*/ 	.short	0x010a
        /*0762*/ 	.byte	0xff
	.zero		1


	//   ....[104]....
        /*0764*/ 	.word	0x00007250
        /*0768*/ 	.word	0x00000040
        /*076c*/ 	.word	0x00000090
        /*0770*/ 	.short	0x010a
        /*0772*/ 	.byte	0xff
	.zero		1


	//----- nvinfo : EIATTR_NUM_MBARRIERS
	.align		4
.L_47:
        /*0774*/ 	.byte	0x03, 0x38
        /*0776*/ 	.short	0x001e


	//----- nvinfo : EIATTR_EXIT_INSTR_OFFSETS
	.align		4
        /*0778*/ 	.byte	0x04, 0x1c
        /*077a*/ 	.short	(.L_49 - .L_48)


	//   ....[0]....
.L_48:
        /*077c*/ 	.word	0x00002970


	//   ....[1]....
        /*0780*/ 	.word	0x00002e60


	//   ....[2]....
        /*0784*/ 	.word	0x00002ec0


	//   ....[3]....
        /*0788*/ 	.word	0x000042c0


	//   ....[4]....
        /*078c*/ 	.word	0x00004f00


	//   ....[5]....
        /*0790*/ 	.word	0x00004f40


	//   ....[6]....
        /*0794*/ 	.word	0x000068e0


	//   ....[7]....
        /*0798*/ 	.word	0x00006960


	//   ....[8]....
        /*079c*/ 	.word	0x00006990


	//   ....[9]....
        /*07a0*/ 	.word	0x000069c0


	//----- nvinfo : EIATTR_MAX_THREADS
	.align		4
.L_49:
        /*07a4*/ 	.byte	0x04, 0x05
        /*07a6*/ 	.short	(.L_51 - .L_50)
.L_50:
        /*07a8*/ 	.word	0x00000100
        /*07ac*/ 	.word	0x00000001
        /*07b0*/ 	.word	0x00000001


	//----- nvinfo : EIATTR_CRS_STACK_SIZE
	.align		4
.L_51:
        /*07b4*/ 	.byte	0x04, 0x1e
        /*07b6*/ 	.short	(.L_53 - .L_52)
.L_52:
        /*07b8*/ 	.word	0x00000000


	//----- nvinfo : EIATTR_CBANK_PARAM_SIZE
	.align		4
.L_53:
        /*07bc*/ 	.byte	0x03, 0x19
        /*07be*/ 	.short	0x0800


	//----- nvinfo : EIATTR_PARAM_CBANK
	.align		4
        /*07c0*/ 	.byte	0x04, 0x0a
        /*07c2*/ 	.short	(.L_55 - .L_54)
	.align		4
.L_54:
        /*07c4*/ 	.word	index@(.nv.constant0._ZN7cutlass13device_kernelINS_4gemm6kernel13GemmUniversalIN4cute5tupleIJiiiiEEENS1_10collective13CollectiveMmaINS1_35MainloopSm100TmaUmmaWarpSpecializedILi4ELi2ELi4ENS5_IJNS4_1CILi1EEESB_SB_EEEEENS5_IJNSA_ILi64EEENSA_ILi32EEENSA_ILi256EEEEEENS_6half_tENS5_IJlSB_lEEESI_SJ_NS4_8TiledMMAINS4_8MMA_AtomIJNS4_20SM100_MMA_F16BF16_SSISI_SI_fLi64ELi32ELNS4_4UMMA5MajorE0ELSO_0ELNSN_7ScaleInE0ELSP_0EEEEEENS4_6LayoutISC_NS5_IJNSA_ILi0EEEST_ST_EEEEENS5_IJNS4_10UnderscoreESW_SW_EEEEENS4_13SM90_TMA_LOADENS4_14ComposedLayoutINS4_7SwizzleILi3ELi4ELi3EEENS4_18smem_ptr_flag_bitsILi16EEENSS_INS5_IJNSA_ILi8EEESE_EEENS5_IJSE_SB_EEEEEEEvNS4_8identityESZ_S19_vS1A_EENS_8epilogue10collective18CollectiveEpilogueINS1C_23Sm100TmaWarpSpecializedILi2ELi1ELi16ELb1ELb0EEEJSH_NS5_IJNSS_ISE_SB_EENSS_ISF_SB_EEEEESI_SJ_SI_SJ_NS1C_6fusion15FusionCallbacksIS1G_NS1K_17LinearCombinationISI_fSI_fLNS_15FloatRoundStyleE2EEESH_S1J_JEEENS4_5SM1004TMEM4LOAD26SM100_TMEM_LOAD_16dp256b4xESZ_NS10_INS11_ILi2ELi4ELi3EEES14_NSS_INS5_IJS15_SF_EEENS5_IJSF_SB_EEEEEEENS4_17SM75_U32x4_LDSM_NENS4_14SM90_TMA_STOREES1Y_NS4_17SM90_U32x4_STSM_NENS4_39AutoVectorizingCopyWithAssumedAlignmentILi128EEEEEEvvEEEEvNT_6ParamsE)
        /*07c8*/ 	.short	0x0380
        /*07ca*/ 	.short	0x0800


	//----- nvinfo : EIATTR_SW_WAR
	.align		4
.L_55:
        /*07cc*/ 	.byte	0x04, 0x36
        /*07ce*/ 	.short	(.L_57 - .L_56)
.L_56:
        /*07d0*/ 	.word	0x00000008
.L_57:


//--------------------- .nv.callgraph             --------------------------
	.section	.nv.callgraph,"",@"SHT_CUDA_CALLGRAPH"
	.align	4
	.sectionentsize	8
	.align		4
        /*0000*/ 	.word	0x00000000
	.align		4
        /*0004*/ 	.word	0xffffffff
	.align		4
        /*0008*/ 	.word	index@(_ZN7cutlass13device_kernelINS_4gemm6kernel13GemmUniversalIN4cute5tupleIJiiiiEEENS1_10collective13CollectiveMmaINS1_35MainloopSm100TmaUmmaWarpSpecializedILi4ELi2ELi4ENS5_IJNS4_1CILi1EEESB_SB_EEEEENS5_IJNSA_ILi64EEENSA_ILi32EEENSA_ILi256EEEEEENS_6half_tENS5_IJlSB_lEEESI_SJ_NS4_8TiledMMAINS4_8MMA_AtomIJNS4_20SM100_MMA_F16BF16_SSISI_SI_fLi64ELi32ELNS4_4UMMA5MajorE0ELSO_0ELNSN_7ScaleInE0ELSP_0EEEEEENS4_6LayoutISC_NS5_IJNSA_ILi0EEEST_ST_EEEEENS5_IJNS4_10UnderscoreESW_SW_EEEEENS4_13SM90_TMA_LOADENS4_14ComposedLayoutINS4_7SwizzleILi3ELi4ELi3EEENS4_18smem_ptr_flag_bitsILi16EEENSS_INS5_IJNSA_ILi8EEESE_EEENS5_IJSE_SB_EEEEEEEvNS4_8identityESZ_S19_vS1A_EENS_8epilogue10collective18CollectiveEpilogueINS1C_23Sm100TmaWarpSpecializedILi2ELi1ELi16ELb1ELb0EEEJSH_NS5_IJNSS_ISE_SB_EENSS_ISF_SB_EEEEESI_SJ_SI_SJ_NS1C_6fusion15FusionCallbacksIS1G_NS1K_17LinearCombinationISI_fSI_fLNS_15FloatRoundStyleE2EEESH_S1J_JEEENS4_5SM1004TMEM4LOAD26SM100_TMEM_LOAD_16dp256b4xESZ_NS10_INS11_ILi2ELi4ELi3EEES14_NSS_INS5_IJS15_SF_EEENS5_IJSF_SB_EEEEEEENS4_17SM75_U32x4_LDSM_NENS4_14SM90_TMA_STOREES1Y_NS4_17SM90_U32x4_STSM_NENS4_39AutoVectorizingCopyWithAssumedAlignmentILi128EEEEEEvvEEEEvNT_6ParamsE)
	.align		4
        /*000c*/ 	.word	index@(__assertfail)
	.align		4
        /*0010*/ 	.word	0x00000000
	.align		4
        /*0014*/ 	.word	0xfffffffe
	.align		4
        /*0018*/ 	.word	0x00000000
	.align		4
        /*001c*/ 	.word	0xfffffffd
	.align		4
        /*0020*/ 	.word	0x00000000
	.align		4
        /*0024*/ 	.word	0xfffffffc


//--------------------- .nv.constant4             --------------------------
	.section	.nv.constant4,"a",@progbits
	.align	8
	.align		8
.nv.constant4:
        /*0000*/ 	.dword	__assertfail
	.align		8
        /*0008*/ 	.dword	__unnamed_1
	.align		8
        /*0010*/ 	.dword	__unnamed_2
	.align		8
        /*0018*/ 	.dword	_ZN40_INTERNAL_9a827659_4_k_cu_e6346192_173744cuda3std3__45__cpo5beginE
	.align		8
        /*0020*/ 	.dword	_ZN40_INTERNAL_9a827659_4_k_cu_e6346192_173744cuda3std3__45__cpo3endE
	.align		8
        /*0028*/ 	.dword	_ZN40_INTERNAL_9a827659_4_k_cu_e6346192_173744cuda3std3__45__cpo6cbeginE
	.align		8
        /*0030*/ 	.dword	_ZN40_INTERNAL_9a827659_4_k_cu_e6346192_173744cuda3std3__45__cpo4cendE
	.align		8
        /*0038*/ 	.dword	_ZN40_INTERNAL_9a827659_4_k_cu_e6346192_173744cuda3std3__442_GLOBAL__N__9a827659_4_k_cu_e6346192_173746ignoreE
	.align		8
        /*0040*/ 	.dword	_ZN40_INTERNAL_9a827659_4_k_cu_e6346192_173744cuda3std3__419piecewise_constructE
	.align		8
        /*0048*/ 	.dword	_ZN40_INTERNAL_9a827659_4_k_cu_e6346192_173744cuda3std3__48in_placeE
	.align		8
        /*0050*/ 	.dword	_ZN40_INTERNAL_9a827659_4_k_cu_e6346192_173744cuda3std6ranges3__45__cpo4swapE
	.align		8
        /*0058*/ 	.dword	_ZN40_INTERNAL_9a827659_4_k_cu_e6346192_173744cuda3std6ranges3__45__cpo9iter_moveE
	.align		8
        /*0060*/ 	.dword	_ZN40_INTERNAL_9a827659_4_k_cu_e6346192_173744cute7productE
	.align		8
        /*0068*/ 	.dword	_ZN40_INTERNAL_9a827659_4_k_cu_e6346192_173744cute1_E
	.align		8
        /*0070*/ 	.dword	$str$25
	.align		8
        /*0078*/ 	.dword	$str$26
	.align		8
        /*0080*/ 	.dword	$str$27
	.align		8
        /*0088*/ 	.dword	$str$28


//--------------------- .text._ZN7cutlass13device_kernelINS_4gemm6kernel13GemmUniversalIN4cute5tupleIJiiiiEEENS1_10collective13CollectiveMmaINS1_35MainloopSm100TmaUmmaWarpSpecializedILi4ELi2ELi4ENS5_IJNS4_1CILi1EEESB_SB_EEEEENS5_IJNSA_ILi64EEENSA_ILi32EEENSA_ILi256EEEEEENS_6half_tENS5_IJlSB_lEEESI_SJ_NS4_8TiledMMAINS4_8MMA_AtomIJNS4_20SM100_MMA_F16BF16_SSISI_SI_fLi64ELi32ELNS4_4UMMA5MajorE0ELSO_0ELNSN_7ScaleInE0ELSP_0EEEEEENS4_6LayoutISC_NS5_IJNSA_ILi0EEEST_ST_EEEEENS5_IJNS4_10UnderscoreESW_SW_EEEEENS4_13SM90_TMA_LOADENS4_14ComposedLayoutINS4_7SwizzleILi3ELi4ELi3EEENS4_18smem_ptr_flag_bitsILi16EEENSS_INS5_IJNSA_ILi8EEESE_EEENS5_IJSE_SB_EEEEEEEvNS4_8identityESZ_S19_vS1A_EENS_8epilogue10collective18CollectiveEpilogueINS1C_23Sm100TmaWarpSpecializedILi2ELi1ELi16ELb1ELb0EEEJSH_NS5_IJNSS_ISE_SB_EENSS_ISF_SB_EEEEESI_SJ_SI_SJ_NS1C_6fusion15FusionCallbacksIS1G_NS1K_17LinearCombinationISI_fSI_fLNS_15FloatRoundStyleE2EEESH_S1J_JEEENS4_5SM1004TMEM4LOAD26SM100_TMEM_LOAD_16dp256b4xESZ_NS10_INS11_ILi2ELi4ELi3EEES14_NSS_INS5_IJS15_SF_EEENS5_IJSF_SB_EEEEEEENS4_17SM75_U32x4_LDSM_NENS4_14SM90_TMA_STOREES1Y_NS4_17SM90_U32x4_STSM_NENS4_39AutoVectorizingCopyWithAssumedAlignmentILi128EEEEEEvvEEEEvNT_6ParamsE --------------------------
	.section	.text._ZN7cutlass13device_kernelINS_4gemm6kernel13GemmUniversalIN4cute5tupleIJiiiiEEENS1_10collective13CollectiveMmaINS1_35MainloopSm100TmaUmmaWarpSpecializedILi4ELi2ELi4ENS5_IJNS4_1CILi1EEESB_SB_EEEEENS5_IJNSA_ILi64EEENSA_ILi32EEENSA_ILi256EEEEEENS_6half_tENS5_IJlSB_lEEESI_SJ_NS4_8TiledMMAINS4_8MMA_AtomIJNS4_20SM100_MMA_F16BF16_SSISI_SI_fLi64ELi32ELNS4_4UMMA5MajorE0ELSO_0ELNSN_7ScaleInE0ELSP_0EEEEEENS4_6LayoutISC_NS5_IJNSA_ILi0EEEST_ST_EEEEENS5_IJNS4_10UnderscoreESW_SW_EEEEENS4_13SM90_TMA_LOADENS4_14ComposedLayoutINS4_7SwizzleILi3ELi4ELi3EEENS4_18smem_ptr_flag_bitsILi16EEENSS_INS5_IJNSA_ILi8EEESE_EEENS5_IJSE_SB_EEEEEEEvNS4_8identityESZ_S19_vS1A_EENS_8epilogue10collective18CollectiveEpilogueINS1C_23Sm100TmaWarpSpecializedILi2ELi1ELi16ELb1ELb0EEEJSH_NS5_IJNSS_ISE_SB_EENSS_ISF_SB_EEEEESI_SJ_SI_SJ_NS1C_6fusion15FusionCallbacksIS1G_NS1K_17LinearCombinationISI_fSI_fLNS_15FloatRoundStyleE2EEESH_S1J_JEEENS4_5SM1004TMEM4LOAD26SM100_TMEM_LOAD_16dp256b4xESZ_NS10_INS11_ILi2ELi4ELi3EEES14_NSS_INS5_IJS15_SF_EEENS5_IJSF_SB_EEEEEEENS4_17SM75_U32x4_LDSM_NENS4_14SM90_TMA_STOREES1Y_NS4_17SM90_U32x4_STSM_NENS4_39AutoVectorizingCopyWithAssumedAlignmentILi128EEEEEEvvEEEEvNT_6ParamsE,"ax",@progbits
	.align	128
.text._ZN7cutlass13device_kernelINS_4gemm6kernel13GemmUniversalIN4cute5tupleIJiiiiEEENS1_10collective13CollectiveMmaINS1_35MainloopSm100TmaUmmaWarpSpecializedILi4ELi2ELi4ENS5_IJNS4_1CILi1EEESB_SB_EEEEENS5_IJNSA_ILi64EEENSA_ILi32EEENSA_ILi256EEEEEENS_6half_tENS5_IJlSB_lEEESI_SJ_NS4_8TiledMMAINS4_8MMA_AtomIJNS4_20SM100_MMA_F16BF16_SSISI_SI_fLi64ELi32ELNS4_4UMMA5MajorE0ELSO_0ELNSN_7ScaleInE0ELSP_0EEEEEENS4_6LayoutISC_NS5_IJNSA_ILi0EEEST_ST_EEEEENS5_IJNS4_10UnderscoreESW_SW_EEEEENS4_13SM90_TMA_LOADENS4_14ComposedLayoutINS4_7SwizzleILi3ELi4ELi3EEENS4_18smem_ptr_flag_bitsILi16EEENSS_INS5_IJNSA_ILi8EEESE_EEENS5_IJSE_SB_EEEEEEEvNS4_8identityESZ_S19_vS1A_EENS_8epilogue10collective18CollectiveEpilogueINS1C_23Sm100TmaWarpSpecializedILi2ELi1ELi16ELb1ELb0EEEJSH_NS5_IJNSS_ISE_SB_EENSS_ISF_SB_EEEEESI_SJ_SI_SJ_NS1C_6fusion15FusionCallbacksIS1G_NS1K_17LinearCombinationISI_fSI_fLNS_15FloatRoundStyleE2EEESH_S1J_JEEENS4_5SM1004TMEM4LOAD26SM100_TMEM_LOAD_16dp256b4xESZ_NS10_INS11_ILi2ELi4ELi3EEES14_NSS_INS5_IJS15_SF_EEENS5_IJSF_SB_EEEEEEENS4_17SM75_U32x4_LDSM_NENS4_14SM90_TMA_STOREES1Y_NS4_17SM90_U32x4_STSM_NENS4_39AutoVectorizingCopyWithAssumedAlignmentILi128EEEEEEvvEEEEvNT_6ParamsE:
        .type           _ZN7cutlass13device_kernelINS_4gemm6kernel13GemmUniversalIN4cute5tupleIJiiiiEEENS1_10collective13CollectiveMmaINS1_35MainloopSm100TmaUmmaWarpSpecializedILi4ELi2ELi4ENS5_IJNS4_1CILi1EEESB_SB_EEEEENS5_IJNSA_ILi64EEENSA_ILi32EEENSA_ILi256EEEEEENS_6half_tENS5_IJlSB_lEEESI_SJ_NS4_8TiledMMAINS4_8MMA_AtomIJNS4_20SM100_MMA_F16BF16_SSISI_SI_fLi64ELi32ELNS4_4UMMA5MajorE0ELSO_0ELNSN_7ScaleInE0ELSP_0EEEEEENS4_6LayoutISC_NS5_IJNSA_ILi0EEEST_ST_EEEEENS5_IJNS4_10UnderscoreESW_SW_EEEEENS4_13SM90_TMA_LOADENS4_14ComposedLayoutINS4_7SwizzleILi3ELi4ELi3EEENS4_18smem_ptr_flag_bitsILi16EEENSS_INS5_IJNSA_ILi8EEESE_EEENS5_IJSE_SB_EEEEEEEvNS4_8identityESZ_S19_vS1A_EENS_8epilogue10collective18CollectiveEpilogueINS1C_23Sm100TmaWarpSpecializedILi2ELi1ELi16ELb1ELb0EEEJSH_NS5_IJNSS_ISE_SB_EENSS_ISF_SB_EEEEESI_SJ_SI_SJ_NS1C_6fusion15FusionCallbacksIS1G_NS1K_17LinearCombinationISI_fSI_fLNS_15FloatRoundStyleE2EEESH_S1J_JEEENS4_5SM1004TMEM4LOAD26SM100_TMEM_LOAD_16dp256b4xESZ_NS10_INS11_ILi2ELi4ELi3EEES14_NSS_INS5_IJS15_SF_EEENS5_IJSF_SB_EEEEEEENS4_17SM75_U32x4_LDSM_NENS4_14SM90_TMA_STOREES1Y_NS4_17SM90_U32x4_STSM_NENS4_39AutoVectorizingCopyWithAssumedAlignmentILi128EEEEEEvvEEEEvNT_6ParamsE,@function
        .size           _ZN7cutlass13device_kernelINS_4gemm6kernel13GemmUniversalIN4cute5tupleIJiiiiEEENS1_10collective13CollectiveMmaINS1_35MainloopSm100TmaUmmaWarpSpecializedILi4ELi2ELi4ENS5_IJNS4_1CILi1EEESB_SB_EEEEENS5_IJNSA_ILi64EEENSA_ILi32EEENSA_ILi256EEEEEENS_6half_tENS5_IJlSB_lEEESI_SJ_NS4_8TiledMMAINS4_8MMA_AtomIJNS4_20SM100_MMA_F16BF16_SSISI_SI_fLi64ELi32ELNS4_4UMMA5MajorE0ELSO_0ELNSN_7ScaleInE0ELSP_0EEEEEENS4_6LayoutISC_NS5_IJNSA_ILi0EEEST_ST_EEEEENS5_IJNS4_10UnderscoreESW_SW_EEEEENS4_13SM90_TMA_LOADENS4_14ComposedLayoutINS4_7SwizzleILi3ELi4ELi3EEENS4_18smem_ptr_flag_bitsILi16EEENSS_INS5_IJNSA_ILi8EEESE_EEENS5_IJSE_SB_EEEEEEEvNS4_8identityESZ_S19_vS1A_EENS_8epilogue10collective18CollectiveEpilogueINS1C_23Sm100TmaWarpSpecializedILi2ELi1ELi16ELb1ELb0EEEJSH_NS5_IJNSS_ISE_SB_EENSS_ISF_SB_EEEEESI_SJ_SI_SJ_NS1C_6fusion15FusionCallbacksIS1G_NS1K_17LinearCombinationISI_fSI_fLNS_15FloatRoundStyleE2EEESH_S1J_JEEENS4_5SM1004TMEM4LOAD26SM100_TMEM_LOAD_16dp256b4xESZ_NS10_INS11_ILi2ELi4ELi3EEES14_NSS_INS5_IJS15_SF_EEENS5_IJSF_SB_EEEEEEENS4_17SM75_U32x4_LDSM_NENS4_14SM90_TMA_STOREES1Y_NS4_17SM90_U32x4_STSM_NENS4_39AutoVectorizingCopyWithAssumedAlignmentILi128EEEEEEvvEEEEvNT_6ParamsE,(.L_x_141 - _ZN7cutlass13device_kernelINS_4gemm6kernel13GemmUniversalIN4cute5tupleIJiiiiEEENS1_10collective13CollectiveMmaINS1_35MainloopSm100TmaUmmaWarpSpecializedILi4ELi2ELi4ENS5_IJNS4_1CILi1EEESB_SB_EEEEENS5_IJNSA_ILi64EEENSA_ILi32EEENSA_ILi256EEEEEENS_6half_tENS5_IJlSB_lEEESI_SJ_NS4_8TiledMMAINS4_8MMA_AtomIJNS4_20SM100_MMA_F16BF16_SSISI_SI_fLi64ELi32ELNS4_4UMMA5MajorE0ELSO_0ELNSN_7ScaleInE0ELSP_0EEEEEENS4_6LayoutISC_NS5_IJNSA_ILi0EEEST_ST_EEEEENS5_IJNS4_10UnderscoreESW_SW_EEEEENS4_13SM90_TMA_LOADENS4_14ComposedLayoutINS4_7SwizzleILi3ELi4ELi3EEENS4_18smem_ptr_flag_bitsILi16EEENSS_INS5_IJNSA_ILi8EEESE_EEENS5_IJSE_SB_EEEEEEEvNS4_8identityESZ_S19_vS1A_EENS_8epilogue10collective18CollectiveEpilogueINS1C_23Sm100TmaWarpSpecializedILi2ELi1ELi16ELb1ELb0EEEJSH_NS5_IJNSS_ISE_SB_EENSS_ISF_SB_EEEEESI_SJ_SI_SJ_NS1C_6fusion15FusionCallbacksIS1G_NS1K_17LinearCombinationISI_fSI_fLNS_15FloatRoundStyleE2EEESH_S1J_JEEENS4_5SM1004TMEM4LOAD26SM100_TMEM_LOAD_16dp256b4xESZ_NS10_INS11_ILi2ELi4ELi3EEES14_NSS_INS5_IJS15_SF_EEENS5_IJSF_SB_EEEEEEENS4_17SM75_U32x4_LDSM_NENS4_14SM90_TMA_STOREES1Y_NS4_17SM90_U32x4_STSM_NENS4_39AutoVectorizingCopyWithAssumedAlignmentILi128EEEEEEvvEEEEvNT_6ParamsE)
        .other          _ZN7cutlass13device_kernelINS_4gemm6kernel13GemmUniversalIN4cute5tupleIJiiiiEEENS1_10collective13CollectiveMmaINS1_35MainloopSm100TmaUmmaWarpSpecializedILi4ELi2ELi4ENS5_IJNS4_1CILi1EEESB_SB_EEEEENS5_IJNSA_ILi64EEENSA_ILi32EEENSA_ILi256EEEEEENS_6half_tENS5_IJlSB_lEEESI_SJ_NS4_8TiledMMAINS4_8MMA_AtomIJNS4_20SM100_MMA_F16BF16_SSISI_SI_fLi64ELi32ELNS4_4UMMA5MajorE0ELSO_0ELNSN_7ScaleInE0ELSP_0EEEEEENS4_6LayoutISC_NS5_IJNSA_ILi0EEEST_ST_EEEEENS5_IJNS4_10UnderscoreESW_SW_EEEEENS4_13SM90_TMA_LOADENS4_14ComposedLayoutINS4_7SwizzleILi3ELi4ELi3EEENS4_18smem_ptr_flag_bitsILi16EEENSS_INS5_IJNSA_ILi8EEESE_EEENS5_IJSE_SB_EEEEEEEvNS4_8identityESZ_S19_vS1A_EENS_8epilogue10collective18CollectiveEpilogueINS1C_23Sm100TmaWarpSpecializedILi2ELi1ELi16ELb1ELb0EEEJSH_NS5_IJNSS_ISE_SB_EENSS_ISF_SB_EEEEESI_SJ_SI_SJ_NS1C_6fusion15FusionCallbacksIS1G_NS1K_17LinearCombinationISI_fSI_fLNS_15FloatRoundStyleE2EEESH_S1J_JEEENS4_5SM1004TMEM4LOAD26SM100_TMEM_LOAD_16dp256b4xESZ_NS10_INS11_ILi2ELi4ELi3EEES14_NSS_INS5_IJS15_SF_EEENS5_IJSF_SB_EEEEEEENS4_17SM75_U32x4_LDSM_NENS4_14SM90_TMA_STOREES1Y_NS4_17SM90_U32x4_STSM_NENS4_39AutoVectorizingCopyWithAssumedAlignmentILi128EEEEEEvvEEEEvNT_6ParamsE,@"STO_CUDA_ENTRY STV_DEFAULT"
_ZN7cutlass13device_kernelINS_4gemm6kernel13GemmUniversalIN4cute5tupleIJiiiiEEENS1_10collective13CollectiveMmaINS1_35MainloopSm100TmaUmmaWarpSpecializedILi4ELi2ELi4ENS5_IJNS4_1CILi1EEESB_SB_EEEEENS5_IJNSA_ILi64EEENSA_ILi32EEENSA_ILi256EEEEEENS_6half_tENS5_IJlSB_lEEESI_SJ_NS4_8TiledMMAINS4_8MMA_AtomIJNS4_20SM100_MMA_F16BF16_SSISI_SI_fLi64ELi32ELNS4_4UMMA5MajorE0ELSO_0ELNSN_7ScaleInE0ELSP_0EEEEEENS4_6LayoutISC_NS5_IJNSA_ILi0EEEST_ST_EEEEENS5_IJNS4_10UnderscoreESW_SW_EEEEENS4_13SM90_TMA_LOADENS4_14ComposedLayoutINS4_7SwizzleILi3ELi4ELi3EEENS4_18smem_ptr_flag_bitsILi16EEENSS_INS5_IJNSA_ILi8EEESE_EEENS5_IJSE_SB_EEEEEEEvNS4_8identityESZ_S19_vS1A_EENS_8epilogue10collective18CollectiveEpilogueINS1C_23Sm100TmaWarpSpecializedILi2ELi1ELi16ELb1ELb0EEEJSH_NS5_IJNSS_ISE_SB_EENSS_ISF_SB_EEEEESI_SJ_SI_SJ_NS1C_6fusion15FusionCallbacksIS1G_NS1K_17LinearCombinationISI_fSI_fLNS_15FloatRoundStyleE2EEESH_S1J_JEEENS4_5SM1004TMEM4LOAD26SM100_TMEM_LOAD_16dp256b4xESZ_NS10_INS11_ILi2ELi4ELi3EEES14_NSS_INS5_IJS15_SF_EEENS5_IJSF_SB_EEEEEEENS4_17SM75_U32x4_LDSM_NENS4_14SM90_TMA_STOREES1Y_NS4_17SM90_U32x4_STSM_NENS4_39AutoVectorizingCopyWithAssumedAlignmentILi128EEEEEEvvEEEEvNT_6ParamsE:
[----:B------:R-:W1:Y:S01]  /*0000*/  LDC R1, c[0x0][0x37c] ;  /* 0x0000df00ff017b82 */ /* 0x000e620000000800 */
[----:B------:R-:W2:Y:S01]  /*0010*/  S2R R86, SR_TID.X ;  /* 0x0000000000567919 */ /* 0x000ea20000002100 */
[----:B------:R-:W3:Y:S01]  /*0020*/  LDCU.64 UR8, c[0x0][0x890] ;  /* 0x00011200ff0877ac */ /* 0x000ee20008000a00 */
[----:B------:R-:W-:Y:S02]  /*0030*/  PRMT R70, RZ, 0x7610, R70 ;  /* 0x00007610ff467816 */ /* 0x000fe40000000046 */
[----:B------:R-:W-:Y:S01]  /*0040*/  ELECT P5, URZ, PT ;  /* 0x0000000000ff782f */ /* 0x000fe200038a0000 */
[----:B------:R-:W4:Y:S01]  /*0050*/  LDCU.64 UR48, c[0x0][0x358] ;  /* 0x00006b00ff3077ac */ /* 0x000f220008000a00 */
[----:B---3--:R-:W-:-:S04]  /*0060*/  UISETP.NE.U32.AND UP0, UPT, UR8, URZ, UPT ;  /* 0x000000ff0800728c */ /* 0x008fc8000bf05070 */
[----:B------:R-:W-:Y:S01]  /*0070*/  UISETP.NE.AND.EX UP0, UPT, UR9, URZ, UPT, UP0 ;  /* 0x000000ff0900728c */ /* 0x000fe2000bf05300 */
[----:B--2---:R-:W-:-:S05]  /*0080*/  SHF.R.U32.HI R75, RZ, 0x5, R86 ;  /* 0x00000005ff4b7819 */ /* 0x004fca0000011656 */
[----:B------:R-:W2:Y:S02]  /*0090*/  SHFL.IDX PT, R0, R75, RZ, 0x1f ;  /* 0x00001fff4b007589 */ /* 0x000ea400000e0000 */
[----:B--2---:R-:W-:Y:S01]  /*00a0*/  R2UR UR10, R0 ;  /* 0x00000000000a72ca */ /* 0x004fe200000e0000 */
[----:B-1--4-:R-:W-:-:S14]  /*00b0*/  BRA.U UP0, `(.L_x_0) ;  /* 0x00000001002c7547 */ /* 0x012fdc000b800000 */
[----:B------:R-:W1:Y:S02]  /*00c0*/  LDCU.64 UR4, c[0x0][0x888] ;  /* 0x00011100ff0477ac */ /* 0x000e640008000a00 */
[----:B-1----:R-:W-:-:S04]  /*00d0*/  UISETP.NE.U32.AND UP0, UPT, UR4, URZ, UPT ;  /* 0x000000ff0400728c */ /* 0x002fc8000bf05070 */
[----:B------:R-:W-:-:S09]  /*00e0*/  UISETP.NE.AND.EX UP0, UPT, UR5, URZ, UPT, UP0 ;  /* 0x000000ff0500728c */ /* 0x000fd2000bf05300 */
[----:B------:R-:W-:Y:S05]  /*00f0*/  BRA.U !UP0, `(.L_x_1) ;  /* 0x0000000108107547 */ /* 0x000fea000b800000 */
[----:B------:R-:W1:Y:S02]  /*0100*/  LDC.64 R2, c[0x0][0x888] ;  /* 0x00022200ff027b82 */ /* 0x000e640000000a00 */
[----:B-1----:R1:W5:Y:S01]  /*0110*/  LDG.E R35, desc[UR48][R2.64] ;  /* 0x0000003002237981 */ /* 0x002362000c1e1900 */
[----:B------:R-:W-:Y:S01]  /*0120*/  HFMA2 R70, -RZ, RZ, 0, 5.9604644775390625e-08 ;  /* 0x00000001ff467431 */ /* 0x000fe200000001ff */
[----:B------:R-:W-:Y:S05]  /*0130*/  BRA `(.L_x_0) ;  /* 0x00000000000c7947 */ /* 0x000fea0003800000 */
.L_x_1:
[----:B------:R-:W1:Y:S01]  /*0140*/  LDCU UR4, c[0x0][0x880] ;  /* 0x00011000ff0477ac */ /* 0x000e620008000800 */
[----:B------:R-:W-:Y:S01]  /*0150*/  HFMA2 R70, -RZ, RZ, 0, 5.9604644775390625e-08 ;  /* 0x00000001ff467431 */ /* 0x000fe200000001ff */
[----:B-1----:R-:W-:-:S07]  /*0160*/  MOV R35, UR4 ;  /* 0x0000000400237c02 */ /* 0x002fce0008000f00 */
.L_x_0:
[----:B------:R-:W2:Y:S02]  /*0170*/  LDCU.64 UR4, c[0x0][0x8b0] ;  /* 0x00011600ff0477ac */ /* 0x000ea40008000a00 */
[----:B--2---:R-:W-:-:S04]  /*0180*/  UISETP.NE.U32.AND UP0, UPT, UR4, URZ, UPT ;  /* 0x000000ff0400728c */ /* 0x004fc8000bf05070 */
[----:B------:R-:W-:-:S09]  /*0190*/  UISETP.NE.AND.EX UP0, UPT, UR5, URZ, UPT, UP0 ;  /* 0x000000ff0500728c */ /* 0x000fd2000bf05300 */
[----:B------:R-:W-:Y:S05]  /*01a0*/  BRA.U UP0, `(.L_x_2) ;  /* 0x0000000100247547 */ /* 0x000fea000b800000 */
[----:B------:R-:W2:Y:S02]  /*01b0*/  LDCU.64 UR4, c[0x0][0x8a8] ;  /* 0x00011500ff0477ac */ /* 0x000ea40008000a00 */
[----:B--2---:R-:W-:-:S04]  /*01c0*/  UISETP.NE.U32.AND UP0, UPT, UR4, URZ, UPT ;  /* 0x000000ff0400728c */ /* 0x004fc8000bf05070 */
[----:B------:R-:W-:-:S09]  /*01d0*/  UISETP.NE.AND.EX UP0, UPT, UR5, URZ, UPT, UP0 ;  /* 0x000000ff0500728c */ /* 0x000fd2000bf05300 */
[----:B------:R-:W-:Y:S05]  /*01e0*/  BRA.U !UP0, `(.L_x_3) ;  /* 0x00000001080c7547 */ /* 0x000fea000b800000 */
[----:B-1----:R-:W1:Y:S02]  /*01f0*/  LDC.64 R2, c[0x0][0x8a8] ;  /* 0x00022a00ff027b82 */ /* 0x002e640000000a00 */
[----:B-1----:R2:W5:Y:S01]  /*0200*/  LDG.E R33, desc[UR48][R2.64] ;  /* 0x0000003002217981 */ /* 0x002562000c1e1900 */
[----:B------:R-:W-:Y:S05]  /*0210*/  BRA `(.L_x_2) ;  /* 0x0000000000087947 */ /* 0x000fea0003800000 */
.L_x_3:
[----:B------:R-:W2:Y:S02]  /*0220*/  LDCU UR4, c[0x0][0x8a0] ;  /* 0x00011400ff0477ac */ /* 0x000ea40008000800 */
[----:B--2---:R-:W-:Y:S02]  /*0230*/  MOV R33, UR4 ;  /* 0x0000000400217c02 */ /* 0x004fe40008000f00 */
.L_x_2:
[----:B------:R-:W-:Y:S01]  /*0240*/  IMAD.U32 R0, RZ, RZ, UR10 ;  /* 0x0000000aff007e24 */ /* 0x000fe2000f8e00ff */
[----:B------:R-:W-:Y:S04]  /*0250*/  BSSY.RECONVERGENT B0, `(.L_x_4) ;  /* 0x000000c000007945 */ /* 0x000fe80003800200 */
[C---:B------:R-:W-:Y:S02]  /*0260*/  ISETP.NE.OR P1, PT, R0.reuse, 0x1, !P5 ;  /* 0x000000010000780c */ /* 0x040fe40006f25670 */
[----:B------:R-:W-:-:S11]  /*0270*/  ISETP.NE.OR P0, PT, R0, 0x3, !P5 ;  /* 0x000000030000780c */ /* 0x000fd60006f05670 */
[----:B------:R-:W-:Y:S05]  /*0280*/  @P1 BRA `(.L_x_5) ;  /* 0x0000000000201947 */ /* 0x000fea0003800000 */
[----:B------:R-:W3:Y:S02]  /*0290*/  LDCU.64 UR4, c[0x0][0x348] ;  /* 0x00006900ff0477ac */ /* 0x000ee40008000a00 */
[----:B---3--:R-:W-:Y:S02]  /*02a0*/  UIADD3 UR6, UP1, UPT, UR4, 0x80, URZ ;  /* 0x0000008004067890 */ /* 0x008fe4000ff3e0ff */
[----:B------:R-:W-:Y:S02]  /*02b0*/  UIADD3 UR4, UP0, UPT, UR4, 0x180, URZ ;  /* 0x0000018004047890 */ /* 0x000fe4000ff1e0ff */
[----:B------:R-:W-:Y:S02]  /*02c0*/  UIADD3.X UR7, UPT, UPT, URZ, UR5, URZ, UP1, !UPT ;  /* 0x00000005ff077290 */ /* 0x000fe40008ffe4ff */
[----:B------:R-:W-:-:S07]  /*02d0*/  UIADD3.X UR5, UPT, UPT, URZ, UR5, URZ, UP0, !UPT ;  /* 0x00000005ff057290 */ /* 0x000fce00087fe4ff */
[----:B------:R3:W-:Y:S02]  /*02e0*/  UTMACCTL.PF [UR6] ;  /* 0x00000000060079b9 */ /* 0x0007e40008040000 */
[----:B------:R3:W-:Y:S02]  /*02f0*/  UTMACCTL.PF [UR4] ;  /* 0x00000000040079b9 */ /* 0x0007e40008040000 */
[----:B---3--:R-:W-:Y:S01]  /*0300*/  NOP ;  /* 0x0000000000007918 */ /* 0x008fe20000000000 */
.L_x_5:
[----:B------:R-:W-:Y:S05]  /*0310*/  BSYNC.RECONVERGENT B0 ;  /* 0x0000000000007941 */ /* 0x000fea0003800200 */
.L_x_4:
[----:B------:R-:W-:Y:S04]  /*0320*/  BSSY.RECONVERGENT B0, `(.L_x_6) ;  /* 0x000000a000007945 */ /* 0x000fe80003800200 */
        /* <DEDUP_REMOVED lines=9> */
.L_x_7:
[----:B------:R-:W-:Y:S05]  /*03c0*/  BSYNC.RECONVERGENT B0 ;  /* 0x0000000000007941 */ /* 0x000fea0003800200 */
.L_x_6:
[----:B------:R-:W3:Y:S01]  /*03d0*/  LDCU.64 UR4, c[0x0][0x888] ;  /* 0x00011100ff0477ac */ /* 0x000ee20008000a00 */
[----:B------:R-:W-:Y:S02]  /*03e0*/  UISETP.EQ.U32.AND UP1, UPT, UR8, URZ, UPT ;  /* 0x000000ff0800728c */ /* 0x000fe4000bf22070 */
[----:B------:R-:W-:Y:S02]  /*03f0*/  UPLOP3.LUT UP2, UPT, UPT, UPT, UPT, 0x80, 0x8 ;  /* 0x000000000008789c */ /* 0x000fe40003f4f070 */
[----:B---3--:R-:W-:-:S04]  /*0400*/  UISETP.NE.U32.AND UP0, UPT, UR4, URZ, UPT ;  /* 0x000000ff0400728c */ /* 0x008fc8000bf05070 */
[----:B------:R-:W-:-:S04]  /*0410*/  UISETP.NE.AND.EX UP0, UPT, UR5, URZ, UPT, UP0 ;  /* 0x000000ff0500728c */ /* 0x000fc8000bf05300 */
[----:B------:R-:W-:-:S04]  /*0420*/  UISETP.EQ.OR.EX UP3, UPT, UR9, URZ, !UP0, UP1 ;  /* 0x000000ff0900728c */ /* 0x000fc8000c762710 */
[----:B------:R-:W-:-:S05]  /*0430*/  UP2UR UR39, UPR, URZ, 0x8 ;  /* 0x00000008ff277883 */ /* 0x000fca0008000000 */
[----:B------:R-:W-:Y:S07]  /*0440*/  BRA.U !UP3, `(.L_x_8) ;  /* 0x000000010b207547 */ /* 0x000fee000b800000 */
[----:B------:R-:W-:Y:S01]  /*0450*/  UISETP.NE.U32.AND UP2, UPT, UR8, URZ, UPT ;  /* 0x000000ff0800728c */ /* 0x000fe2000bf45070 */
[----:B-----5:R-:W-:Y:S01]  /*0460*/  FSETP.NEU.AND P0, PT, R35, RZ, PT ;  /* 0x000000ff2300720b */ /* 0x020fe20003f0d000 */
[----:B------:R-:W-:Y:S02]  /*0470*/  USEL UR4, URZ, 0xffffffff, UP0 ;  /* 0xffffffffff047887 */ /* 0x000fe40008000000 */
[----:B------:R-:W-:-:S10]  /*0480*/  UISETP.NE.AND.EX UP2, UPT, UR9, URZ, UPT, UP2 ;  /* 0x000000ff0900728c */ /* 0x000fd4000bf45320 */
[----:B------:R-:W-:Y:S01]  /*0490*/  VOTEU.ANY UP1, P0 ;  /* 0x0000000000ff7886 */ /* 0x000fe20000020100 */
[----:B------:R-:W-:-:S04]  /*04a0*/  @!UP2 USEL UR4, URZ, 0xffffffff, UP1 ;  /* 0xffffffffff04a887 */ /* 0x000fc80008800000 */
[----:B------:R-:W-:-:S04]  /*04b0*/  ULOP3.LUT UR4, UR4, 0x1, URZ, 0xc0, !UPT ;  /* 0x0000000104047892 */ /* 0x000fc8000f8ec0ff */
[----:B------:R-:W-:-:S11]  /*04c0*/  UISETP.NE.U32.AND UP2, UPT, UR4, 0x1, UPT ;  /* 0x000000010400788c */ /* 0x000fd6000bf45070 */
.L_x_8:
[----:B-12---:R-:W1:Y:S01]  /*04d0*/  SHFL.IDX PT, R2, R75, RZ, 0x1f ;  /* 0x00001fff4b027589 */ /* 0x006e6200000e0000 */
[----:B------:R-:W-:-:S04]  /*04e0*/  UISETP.NE.AND UP1, UPT, UR10, 0x2, UPT ;  /* 0x000000020a00788c */ /* 0x000fc8000bf25270 */
[----:B------:R-:W-:Y:S01]  /*04f0*/  USEL UR18, URZ, 0x1, UP1 ;  /* 0x00000001ff127887 */ /* 0x000fe20008800000 */
[----:B-1----:R-:W-:-:S13]  /*0500*/  ISETP.NE.AND P0, PT, R2, RZ, PT ;  /* 0x000000ff0200720c */ /* 0x002fda0003f05270 */
[----:B------:R-:W-:Y:S05]  /*0510*/  @P0 BRA `(.L_x_9) ;  /* 0x0000000000480947 */ /* 0x000fea0003800000 */
[----:B------:R-:W1:Y:S01]  /*0520*/  S2UR UR4, SR_CgaCtaId ;  /* 0x00000000000479c3 */ /* 0x000e620000008800 */
[----:B------:R-:W-:Y:S01]  /*0530*/  UMOV UR5, 0x400 ;  /* 0x0000040000057882 */ /* 0x000fe20000000000 */
[----:B------:R-:W-:Y:S01]  /*0540*/  UMOV UR6, 0x1 ;  /* 0x0000000100067882 */ /* 0x000fe20000000000 */
[----:B------:R-:W-:Y:S01]  /*0550*/  ELECT P0, URZ, PT ;  /* 0x0000000000ff782f */ /* 0x000fe20003800000 */
[----:B------:R-:W-:-:S04]  /*0560*/  UIADD3 UR6, UPT, UPT, -UR6, 0x100000, URZ ;  /* 0x0010000006067890 */ /* 0x000fc8000fffe1ff */
[----:B------:R-:W-:Y:S02]  /*0570*/  USHF.L.U32 UR7, UR6, 0xb, URZ ;  /* 0x0000000b06077899 */ /* 0x000fe400080006ff */
[----:B------:R-:W-:Y:S02]  /*0580*/  USHF.L.U32 UR6, UR6, 0x1, URZ ;  /* 0x0000000106067899 */ /* 0x000fe400080006ff */
[----:B-1----:R-:W-:Y:S01]  /*0590*/  ULEA UR4, UR4, UR5, 0x18 ;  /* 0x0000000504047291 */ /* 0x002fe2000f8ec0ff */
[----:B------:R-:W1:Y:S11]  /*05a0*/  FENCE.VIEW.ASYNC.S ;  /* 0x00000000000073c6 */ /* 0x000e760000000000 */
[----:B-1----:R1:W2:Y:S01]  /*05b0*/  SYNCS.EXCH.64 URZ, [UR4], UR6 ;  /* 0x0000000604ff75b2 */ /* 0x0022a20008000100 */
[----:B------:R1:W3:Y:S01]  /*05c0*/  SYNCS.EXCH.64 URZ, [UR4+0x20], UR6 ;  /* 0x0000200604ff75b2 */ /* 0x0002e20008000100 */
[----:B------:R1:W4:Y:S01]  /*05d0*/  SYNCS.EXCH.64 URZ, [UR4+0x8], UR6 ;  /* 0x0000080604ff75b2 */ /* 0x0003220008000100 */
[----:B------:R1:W1:Y:S01]  /*05e0*/  SYNCS.EXCH.64 URZ, [UR4+0x28], UR6 ;  /* 0x0000280604ff75b2 */ /* 0x0002620008000100 */
[----:B------:R1:W1:Y:S01]  /*05f0*/  SYNCS.EXCH.64 URZ, [UR4+0x10], UR6 ;  /* 0x0000100604ff75b2 */ /* 0x0002620008000100 */
[----:B------:R1:W1:Y:S01]  /*0600*/  SYNCS.EXCH.64 URZ, [UR4+0x30], UR6 ;  /* 0x0000300604ff75b2 */ /* 0x0002620008000100 */
[----:B------:R1:W1:Y:S01]  /*0610*/  SYNCS.EXCH.64 URZ, [UR4+0x18], UR6 ;  /* 0x0000180604ff75b2 */ /* 0x0002620008000100 */
[----:B------:R1:W1:Y:S01]  /*0620*/  SYNCS.EXCH.64 URZ, [UR4+0x38], UR6 ;  /* 0x0000380604ff75b2 */ /* 0x0002620008000100 */
[----:B------:R-:W-:Y:S01]  /*0630*/  NOP ;  /* 0x0000000000007918 */ /* 0x000fe20000000000 */
.L_x_9:
[----:B------:R-:W2:Y:S01]  /*0640*/  SHFL.IDX PT, R2, R75, RZ, 0x1f ;  /* 0x00001fff4b027589 */ /* 0x000ea200000e0000 */
[----:B------:R-:W-:Y:S01]  /*0650*/  NOP ;  /* 0x0000000000007918 */ /* 0x000fe20000000000 */
[----:B--2---:R-:W-:-:S13]  /*0660*/  ISETP.NE.AND P0, PT, R2, 0x1, PT ;  /* 0x000000010200780c */ /* 0x004fda0003f05270 */
[----:B------:R-:W-:Y:S05]  /*0670*/  @P0 BRA `(.L_x_10) ;  /* 0x0000000000480947 */ /* 0x000fea0003800000 */
[----:B-1----:R-:W1:Y:S01]  /*0680*/  S2UR UR4, SR_CgaCtaId ;  /* 0x00000000000479c3 */ /* 0x002e620000008800 */
[----:B------:R-:W-:Y:S01]  /*0690*/  UMOV UR5, 0x400 ;  /* 0x0000040000057882 */ /* 0x000fe20000000000 */
[----:B------:R-:W-:Y:S01]  /*06a0*/  UMOV UR8, 0x20 ;  /* 0x0000002000087882 */ /* 0x000fe20000000000 */
[----:B------:R-:W-:Y:S01]  /*06b0*/  UMOV UR6, 0x80 ;  /* 0x0000008000067882 */ /* 0x000fe20000000000 */
[----:B------:R-:W-:-:S04]  /*06c0*/  UIADD3 UR8, UPT, UPT, -UR8, 0x100000, URZ ;  /* 0x0010000008087890 */ /* 0x000fc8000fffe1ff */
[----:B------:R-:W-:Y:S02]  /*06d0*/  USHF.L.U32 UR9, UR8, 0xb, URZ ;  /* 0x0000000b08097899 */ /* 0x000fe400080006ff */
[----:B------:R-:W-:Y:S02]  /*06e0*/  USHF.L.U32 UR8, UR8, 0x1, URZ ;  /* 0x0000000108087899 */ /* 0x000fe400080006ff */
[----:B------:R-:W-:-:S04]  /*06f0*/  UIADD3 UR6, UPT, UPT, -UR6, 0x100000, URZ ;  /* 0x0010000006067890 */ /* 0x000fc8000fffe1ff */
[----:B------:R-:W-:Y:S02]  /*0700*/  USHF.L.U32 UR7, UR6, 0xb, URZ ;  /* 0x0000000b06077899 */ /* 0x000fe400080006ff */
[----:B------:R-:W-:Y:S01]  /*0710*/  USHF.L.U32 UR6, UR6, 0x1, URZ ;  /* 0x0000000106067899 */ /* 0x000fe200080006ff */
[----:B------:R-:W-:Y:S01]  /*0720*/  ELECT P0, URZ, PT ;  /* 0x0000000000ff782f */ /* 0x000fe20003800000 */
[----:B-1----:R-:W-:Y:S01]  /*0730*/  ULEA UR4, UR4, UR5, 0x18 ;  /* 0x0000000504047291 */ /* 0x002fe2000f8ec0ff */
[----:B------:R-:W1:Y:S11]  /*0740*/  FENCE.VIEW.ASYNC.S ;  /* 0x00000000000073c6 */ /* 0x000e760000000000 */
[----:B-1----:R2:W1:Y:S01]  /*0750*/  SYNCS.EXCH.64 URZ, [UR4+0x40], UR8 ;  /* 0x0000400804ff75b2 */ /* 0x0024620008000100 */
[----:B------:R2:W1:Y:S01]  /*0760*/  SYNCS.EXCH.64 URZ, [UR4+0x50], UR6 ;  /* 0x0000500604ff75b2 */ /* 0x0004620008000100 */
[----:B------:R2:W1:Y:S01]  /*0770*/  SYNCS.EXCH.64 URZ, [UR4+0x48], UR8 ;  /* 0x0000480804ff75b2 */ /* 0x0004620008000100 */
[----:B------:R2:W1:Y:S02]  /*0780*/  SYNCS.EXCH.64 URZ, [UR4+0x58], UR6 ;  /* 0x0000580604ff75b2 */ /* 0x0004640008000100 */
[----:B--2---:R-:W-:Y:S01]  /*0790*/  NOP ;  /* 0x0000000000007918 */ /* 0x004fe20000000000 */
.L_x_10:
[----:B------:R-:W2:Y:S01]  /*07a0*/  SHFL.IDX PT, R2, R75, RZ, 0x1f ;  /* 0x00001fff4b027589 */ /* 0x000ea200000e0000 */
[----:B------:R-:W-:Y:S01]  /*07b0*/  NOP ;  /* 0x0000000000007918 */ /* 0x000fe20000000000 */
[----:B--2---:R-:W-:-:S13]  /*07c0*/  ISETP.NE.AND P0, PT, R2, 0x3, PT ;  /* 0x000000030200780c */ /* 0x004fda0003f05270 */
[----:B------:R-:W-:Y:S05]  /*07d0*/  @P0 BRA `(.L_x_11) ;  /* 0x0000000000300947 */ /* 0x000fea0003800000 */
[----:B-1----:R-:W1:Y:S01]  /*07e0*/  S2UR UR6, SR_CgaCtaId ;  /* 0x00000000000679c3 */ /* 0x002e620000008800 */
[----:B------:R-:W-:Y:S01]  /*07f0*/  UMOV UR4, 0x400 ;  /* 0x0000040000047882 */ /* 0x000fe20000000000 */
[----:B------:R-:W-:Y:S01]  /*0800*/  UMOV UR5, 0x20 ;  /* 0x0000002000057882 */ /* 0x000fe20000000000 */
[----:B------:R-:W-:Y:S01]  /*0810*/  ELECT P0, URZ, PT ;  /* 0x0000000000ff782f */ /* 0x000fe20003800000 */
[----:B-1----:R-:W-:Y:S02]  /*0820*/  ULEA UR6, UR6, UR4, 0x18 ;  /* 0x0000000406067291 */ /* 0x002fe4000f8ec0ff */
[----:B------:R-:W-:-:S04]  /*0830*/  UIADD3 UR4, UPT, UPT, -UR5, 0x100000, URZ ;  /* 0x0010000005047890 */ /* 0x000fc8000fffe1ff */
[----:B------:R-:W-:Y:S02]  /*0840*/  USHF.L.U32 UR5, UR4, 0xb, URZ ;  /* 0x0000000b04057899 */ /* 0x000fe400080006ff */
[----:B------:R-:W-:Y:S01]  /*0850*/  USHF.L.U32 UR4, UR4, 0x1, URZ ;  /* 0x0000000104047899 */ /* 0x000fe200080006ff */
[----:B------:R-:W1:Y:S11]  /*0860*/  FENCE.VIEW.ASYNC.S ;  /* 0x00000000000073c6 */ /* 0x000e760000000000 */
[----:B-1----:R2:W1:Y:S01]  /*0870*/  SYNCS.EXCH.64 URZ, [UR6+0x60], UR4 ;  /* 0x0000600406ff75b2 */ /* 0x0024620008000100 */
[----:B------:R2:W1:Y:S02]  /*0880*/  SYNCS.EXCH.64 URZ, [UR6+0x68], UR4 ;  /* 0x0000680406ff75b2 */ /* 0x0004640008000100 */
[----:B--2---:R-:W-:Y:S01]  /*0890*/  NOP ;  /* 0x0000000000007918 */ /* 0x004fe20000000000 */
.L_x_11:
[----:B------:R-:W2:Y:S01]  /*08a0*/  SHFL.IDX PT, R2, R75, RZ, 0x1f ;  /* 0x00001fff4b027589 */ /* 0x000ea200000e0000 */
[----:B------:R-:W-:Y:S01]  /*08b0*/  NOP ;  /* 0x0000000000007918 */ /* 0x000fe20000000000 */
[----:B--2---:R-:W-:-:S13]  /*08c0*/  ISETP.NE.AND P0, PT, R2, 0x4, PT ;  /* 0x000000040200780c */ /* 0x004fda0003f05270 */
[----:B------:R-:W-:Y:S05]  /*08d0*/  @P0 BRA `(.L_x_12) ;  /* 0x00000000004c0947 */ /* 0x000fea0003800000 */
[----:B-1----:R-:W1:Y:S01]  /*08e0*/  S2UR UR6, SR_CgaCtaId ;  /* 0x00000000000679c3 */ /* 0x002e620000008800 */
[----:B------:R-:W-:Y:S01]  /*08f0*/  UMOV UR4, 0x100 ;  /* 0x0000010000047882 */ /* 0x000fe20000000000 */
[----:B------:R-:W-:Y:S01]  /*0900*/  UMOV UR5, 0x400 ;  /* 0x0000040000057882 */ /* 0x000fe20000000000 */
[----:B------:R-:W-:Y:S01]  /*0910*/  USEL UR4, UR4, 0xe0, UP2 ;  /* 0x000000e004047887 */ /* 0x000fe20009000000 */
[----:B------:R-:W-:Y:S01]  /*0920*/  UMOV UR8, 0x1 ;  /* 0x0000000100087882 */ /* 0x000fe20000000000 */
[----:B------:R-:W-:Y:S01]  /*0930*/  ELECT P0, URZ, PT ;  /* 0x0000000000ff782f */ /* 0x000fe20003800000 */
[----:B------:R-:W-:-:S04]  /*0940*/  UIADD3 UR8, UPT, UPT, -UR8, 0x100000, URZ ;  /* 0x0010000008087890 */ /* 0x000fc8000fffe1ff */
[----:B------:R-:W-:Y:S02]  /*0950*/  USHF.L.U32 UR9, UR8, 0xb, URZ ;  /* 0x0000000b08097899 */ /* 0x000fe400080006ff */
[----:B------:R-:W-:Y:S02]  /*0960*/  USHF.L.U32 UR8, UR8, 0x1, URZ ;  /* 0x0000000108087899 */ /* 0x000fe400080006ff */
[----:B-1----:R-:W-:Y:S02]  /*0970*/  ULEA UR6, UR6, UR5, 0x18 ;  /* 0x0000000506067291 */ /* 0x002fe4000f8ec0ff */
[----:B------:R-:W-:-:S04]  /*0980*/  UIADD3 UR4, UPT, UPT, -UR4, 0x100000, URZ ;  /* 0x0010000004047890 */ /* 0x000fc8000fffe1ff */
[----:B------:R-:W-:Y:S02]  /*0990*/  USHF.L.U32 UR5, UR4, 0xb, URZ ;  /* 0x0000000b04057899 */ /* 0x000fe400080006ff */
[----:B------:R-:W-:Y:S01]  /*09a0*/  USHF.L.U32 UR4, UR4, 0x1, URZ ;  /* 0x0000000104047899 */ /* 0x000fe200080006ff */
[----:B------:R-:W1:Y:S03]  /*09b0*/  FENCE.VIEW.ASYNC.S ;  /* 0x00000000000073c6 */ /* 0x000e660000000000 */
[----:B-1----:R2:W1:Y:S08]  /*09c0*/  SYNCS.EXCH.64 URZ, [UR6+0x70], UR8 ;  /* 0x0000700806ff75b2 */ /* 0x0024700008000100 */
[----:B------:R2:W1:Y:S01]  /*09d0*/  SYNCS.EXCH.64 URZ, [UR6+0x80], UR4 ;  /* 0x0000800406ff75b2 */ /* 0x0004620008000100 */
[----:B------:R2:W1:Y:S01]  /*09e0*/  SYNCS.EXCH.64 URZ, [UR6+0x78], UR8 ;  /* 0x0000780806ff75b2 */ /* 0x0004620008000100 */
[----:B------:R2:W1:Y:S02]  /*09f0*/  SYNCS.EXCH.64 URZ, [UR6+0x88], UR4 ;  /* 0x0000880406ff75b2 */ /* 0x0004640008000100 */
[----:B--2---:R-:W-:Y:S01]  /*0a00*/  NOP ;  /* 0x0000000000007918 */ /* 0x004fe20000000000 */
.L_x_12:
        /* <DEDUP_REMOVED lines=20> */
[----:B------:R2:W1:Y:S01]  /*0b50*/  SYNCS.EXCH.64 URZ, [UR4+0xb8], UR6 ;  /* 0x0000b80604ff75b2 */ /* 0x0004620008000100 */
[----:B------:R2:W1:Y:S01]  /*0b60*/  SYNCS.EXCH.64 URZ, [UR4+0xa0], UR8 ;  /* 0x0000a00804ff75b2 */ /* 0x0004620008000100 */
[----:B------:R2:W1:Y:S01]  /*0b70*/  SYNCS.EXCH.64 URZ, [UR4+0xc0], UR6 ;  /* 0x0000c00604ff75b2 */ /* 0x0004620008000100 */
[----:B------:R2:W1:Y:S01]  /*0b80*/  SYNCS.EXCH.64 URZ, [UR4+0xa8], UR8 ;  /* 0x0000a80804ff75b2 */ /* 0x0004620008000100 */
[----:B------:R2:W1:Y:S02]  /*0b90*/  SYNCS.EXCH.64 URZ, [UR4+0xc8], UR6 ;  /* 0x0000c80604ff75b2 */ /* 0x0004640008000100 */
[----:B--2---:R-:W-:Y:S01]  /*0ba0*/  NOP ;  /* 0x0000000000007918 */ /* 0x004fe20000000000 */
.L_x_13:
        /* <DEDUP_REMOVED lines=13> */
[----:B-1----:R2:W1:Y:S01]  /*0c80*/  SYNCS.EXCH.64 URZ, [UR4+0xd0], UR6 ;  /* 0x0000d00604ff75b2 */ /* 0x0024620008000100 */
[----:B------:R2:W1:Y:S01]  /*0c90*/  SYNCS.EXCH.64 URZ, [UR4+0xe0], UR6 ;  /* 0x0000e00604ff75b2 */ /* 0x0004620008000100 */
[----:B------:R2:W1:Y:S01]  /*0ca0*/  SYNCS.EXCH.64 URZ, [UR4+0xd8], UR6 ;  /* 0x0000d80604ff75b2 */ /* 0x0004620008000100 */
[----:B------:R2:W1:Y:S02]  /*0cb0*/  SYNCS.EXCH.64 URZ, [UR4+0xe8], UR6 ;  /* 0x0000e80604ff75b2 */ /* 0x0004640008000100 */
[----:B--2---:R-:W-:Y:S01]  /*0cc0*/  NOP ;  /* 0x0000000000007918 */ /* 0x004fe20000000000 */
.L_x_14:
[----:B------:R-:W2:Y:S01]  /*0cd0*/  S2UR UR5, SR_CTAID.X ;  /* 0x00000000000579c3 */ /* 0x000ea20000002500 */
[----:B------:R-:W-:-:S05]  /*0ce0*/  CS2R.32 R69, SR_CgaSize ;  /* 0x0000000000457805 */ /* 0x000fca0000008a00 */
[----:B------:R-:W-:-:S05]  /*0cf0*/  IMAD R69, R69, -0xa0, RZ ;  /* 0xffffff6045457824 */ /* 0x000fca00078e02ff */
[----:B-1----:R-:W-:-:S14]  /*0d00*/  R2UR UR7, R69 ;  /* 0x00000000450772ca */ /* 0x002fdc00000e0000 */
[----:B------:R-:W1:Y:S01]  /*0d10*/  LDCU UR7, c[0x0][UR7+0x2b0] ;  /* 0x00005600070777ac */ /* 0x000e620008000800 */
[----:B------:R-:W-:Y:S01]  /*0d20*/  NOP ;  /* 0x0000000000007918 */ /* 0x000fe20000000000 */
[----:B------:R-:W-:-:S05]  /*0d30*/  CS2R.32 R69, SR_CgaSize ;  /* 0x0000000000457805 */ /* 0x000fca0000008a00 */
[----:B------:R-:W-:-:S05]  /*0d40*/  IMAD R69, R69, -0xa0, RZ ;  /* 0xffffff6045457824 */ /* 0x000fca00078e02ff */
[----:B------:R-:W-:-:S14]  /*0d50*/  R2UR UR6, R69 ;  /* 0x00000000450672ca */ /* 0x000fdc00000e0000 */
[----:B------:R-:W3:Y:S01]  /*0d60*/  LDCU UR6, c[0x0][UR6+0x2b4] ;  /* 0x00005680060677ac */ /* 0x000ee20008000800 */
[----:B------:R-:W4:Y:S08]  /*0d70*/  S2UR UR4, SR_CTAID.Y ;  /* 0x00000000000479c3 */ /* 0x000f300000002600 */
[----:B------:R-:W3:Y:S01]  /*0d80*/  LDC R9, c[0x0][0xb24] ;  /* 0x0002c900ff097b82 */ /* 0x000ee20000000800 */
[----:B--2---:R-:W-:-:S02]  /*0d90*/  I2FP.F32.U32 R4, UR5 ;  /* 0x0000000500047c45 */ /* 0x004fc40008201000 */
[----:B------:R-:W-:-:S05]  /*0da0*/  CS2R.32 R5, SR_CgaSize ;  /* 0x0000000000057805 */ /* 0x000fca0000008a00 */
[----:B------:R-:W-:-:S06]  /*0db0*/  IMAD R5, R5, -0xa0, RZ ;  /* 0xffffff6005057824 */ /* 0x000fcc00078e02ff */
[----:B------:R-:W2:Y:S01]  /*0dc0*/  LDC R5, c[0x0][R5+0x2a0] ;  /* 0x0000a80005057b82 */ /* 0x000ea20000000800 */
[----:B------:R-:W-:Y:S01]  /*0dd0*/  MOV R69, UR5 ;  /* 0x0000000500457c02 */ /* 0x000fe20008000f00 */
[----:B-1----:R-:W-:Y:S01]  /*0de0*/  FMUL R4, R4, UR7 ;  /* 0x0000000704047c20 */ /* 0x002fe20008400000 */
[----:B----4-:R-:W-:Y:S02]  /*0df0*/  I2FP.F32.U32 R2, UR4 ;  /* 0x0000000400027c45 */ /* 0x010fe40008201000 */
[----:B------:R-:W-:-:S05]  /*0e00*/  CS2R.32 R3, SR_CgaSize ;  /* 0x0000000000037805 */ /* 0x000fca0000008a00 */
[----:B------:R-:W-:-:S06]  /*0e10*/  IMAD R3, R3, -0xa0, RZ ;  /* 0xffffff6003037824 */ /* 0x000fcc00078e02ff */
[----:B------:R-:W1:Y:S01]  /*0e20*/  LDC R3, c[0x0][R3+0x2a4] ;  /* 0x0000a90003037b82 */ /* 0x000e620000000800 */
[----:B------:R-:W4:Y:S01]  /*0e30*/  F2I.U32.TRUNC.NTZ R68, R4 ;  /* 0x0000000400447305 */ /* 0x000f22000020f000 */
[----:B------:R-:W-:Y:S01]  /*0e40*/  MOV R63, UR4 ;  /* 0x00000004003f7c02 */ /* 0x000fe20008000f00 */
[----:B---3--:R-:W-:-:S05]  /*0e50*/  FMUL R2, R2, UR6 ;  /* 0x0000000602027c20 */ /* 0x008fca0008400000 */
[----:B------:R-:W-:Y:S01]  /*0e60*/  BAR.SYNC.DEFER_BLOCKING 0x0 ;  /* 0x0000000000007b1d */ /* 0x000fe20000010000 */
[----:B------:R-:W-:-:S05]  /*0e70*/  ISETP.GE.AND P0, PT, R9, 0x1, PT ;  /* 0x000000010900780c */ /* 0x000fca0003f06270 */
[----:B------:R-:W3:Y:S02]  /*0e80*/  F2I.U32.TRUNC.NTZ R62, R2 ;  /* 0x00000002003e7305 */ /* 0x000ee4000020f000 */
[----:B------:R-:W1:Y:S01]  /*0e90*/  S2UR UR60, SR_CTAID.Z ;  /* 0x00000000003c79c3 */ /* 0x000e620000002700 */
[----:B----4-:R-:W-:-:S05]  /*0ea0*/  IADD3 R68, PT, PT, -R68, RZ, RZ ;  /* 0x000000ff44447210 */ /* 0x010fca0007ffe1ff */
[----:B--2---:R-:W-:Y:S01]  /*0eb0*/  IMAD R68, R5, R68, UR5 ;  /* 0x0000000505447e24 */ /* 0x004fe2000f8e0244 */
[----:B---3--:R-:W-:-:S05]  /*0ec0*/  IADD3 R62, PT, PT, -R62, RZ, RZ ;  /* 0x000000ff3e3e7210 */ /* 0x008fca0007ffe1ff */
[----:B-1----:R-:W-:Y:S01]  /*0ed0*/  IMAD R62, R3, R62, UR4 ;  /* 0x00000004033e7e24 */ /* 0x002fe2000f8e023e */
[----:B------:R-:W-:Y:S06]  /*0ee0*/  @!P0 BRA `(.L_x_15) ;  /* 0x0000000000b88947 */ /* 0x000fec0003800000 */
[----:B------:R-:W1:Y:S01]  /*0ef0*/  LDC.64 R4, c[0x0][0xb18] ;  /* 0x0002c600ff047b82 */ /* 0x000e620000000a00 */
[----:B------:R-:W-:-:S07]  /*0f00*/  ISETP.NE.AND P0, PT, R9, 0x1, PT ;  /* 0x000000010900780c */ /* 0x000fce0003f05270 */
[----:B------:R-:W2:Y:S08]  /*0f10*/  LDC R10, c[0x0][0xb0c] ;  /* 0x0002c300ff0a7b82 */ /* 0x000eb00000000800 */
[----:B------:R-:W3:Y:S08]  /*0f20*/  LDC R11, c[0x0][0x370] ;  /* 0x0000dc00ff0b7b82 */ /* 0x000ef00000000800 */
[----:B------:R-:W4:Y:S01]  /*0f30*/  LDC R12, c[0x0][0x374] ;  /* 0x0000dd00ff0c7b82 */ /* 0x000f220000000800 */
[----:B-1----:R-:W-:-:S07]  /*0f40*/  ISETP.NE.AND P1, PT, R4, 0x1, PT ;  /* 0x000000010400780c */ /* 0x002fce0003f25270 */
[----:B------:R-:W3:Y:S01]  /*0f50*/  LDC.64 R6, c[0x0][0xb10] ;  /* 0x0002c400ff067b82 */ /* 0x000ee20000000a00 */
[----:B--2---:R-:W-:-:S07]  /*0f60*/  ISETP.NE.AND P2, PT, R10, 0x1, PT ;  /* 0x000000010a00780c */ /* 0x004fce0003f45270 */
[----:B------:R-:W1:Y:S08]  /*0f70*/  LDC R8, c[0x0][0xb20] ;  /* 0x0002c800ff087b82 */ /* 0x000e700000000800 */
[----:B------:R-:W2:Y:S01]  /*0f80*/  LDC.64 R2, c[0x0][0xb28] ;  /* 0x0002ca00ff027b82 */ /* 0x000ea20000000a00 */
[----:B----4-:R-:W-:-:S04]  /*0f90*/  IMAD.HI.U32 R13, R12, R5, RZ ;  /* 0x000000050c0d7227 */ /* 0x010fc800078e00ff */
[----:B------:R-:W-:-:S04]  /*0fa0*/  IMAD.HI.U32 R5, R63, R5, RZ ;  /* 0x000000053f057227 */ /* 0x000fc800078e00ff */
[----:B---3--:R-:W-:-:S04]  /*0fb0*/  IMAD.HI.U32 R14, R11, R6, RZ ;  /* 0x000000060b0e7227 */ /* 0x008fc800078e00ff */
[----:B------:R-:W-:Y:S01]  /*0fc0*/  IMAD.HI.U32 R16, R69, R6, RZ ;  /* 0x0000000645107227 */ /* 0x000fe200078e00ff */
[-C--:B------:R-:W-:Y:S02]  /*0fd0*/  @P2 SHF.R.U32.HI R11, RZ, R7.reuse, R14 ;  /* 0x00000007ff0b2219 */ /* 0x080fe4000001160e */
[-C--:B-1----:R-:W-:Y:S02]  /*0fe0*/  @P1 SHF.R.U32.HI R12, RZ, R8.reuse, R13 ;  /* 0x00000008ff0c1219 */ /* 0x082fe4000001160d */
[----:B------:R-:W-:Y:S02]  /*0ff0*/  SHF.R.U32.HI R8, RZ, R8, R5 ;  /* 0x00000008ff087219 */ /* 0x000fe40000011605 */
[----:B------:R-:W-:Y:S02]  /*1000*/  SHF.R.U32.HI R16, RZ, R7, R16 ;  /* 0x00000007ff107219 */ /* 0x000fe40000011610 */
[----:B------:R-:W-:Y:S01]  /*1010*/  SEL R5, R63, R8, !P1 ;  /* 0x000000083f057207 */ /* 0x000fe20004800000 */
[----:B--2---:R-:W-:Y:S01]  /*1020*/  IMAD.HI.U32 R14, R12, R2, RZ ;  /* 0x000000020c0e7227 */ /* 0x004fe200078e00ff */
[----:B------:R-:W-:-:S03]  /*1030*/  SEL R7, R69, R16, !P2 ;  /* 0x0000001045077207 */ /* 0x000fc60005000000 */
[----:B------:R-:W-:Y:S01]  /*1040*/  IMAD.HI.U32 R6, R11, R2, RZ ;  /* 0x000000020b067227 */ /* 0x000fe200078e00ff */
[----:B------:R-:W-:-:S04]  /*1050*/  @P0 SHF.R.U32.HI R12, RZ, R3, R14 ;  /* 0x00000003ff0c0219 */ /* 0x000fc8000001160e */
[----:B------:R-:W-:Y:S01]  /*1060*/  @P0 SHF.R.U32.HI R11, RZ, R3, R6 ;  /* 0x00000003ff0b0219 */ /* 0x000fe20000011606 */
[----:B------:R-:W-:-:S04]  /*1070*/  IMAD R12, R12, R9, RZ ;  /* 0x000000090c0c7224 */ /* 0x000fc800078e02ff */
[----:B------:R-:W-:Y:S01]  /*1080*/  IMAD R6, R11, R9, RZ ;  /* 0x000000090b067224 */ /* 0x000fe200078e02ff */
[----:B------:R-:W-:-:S04]  /*1090*/  ISETP.GE.AND P1, PT, R5, R12, PT ;  /* 0x0000000c0500720c */ /* 0x000fc80003f26270 */
[----:B------:R-:W-:Y:S01]  /*10a0*/  ISETP.GE.OR P1, PT, R7, R6, P1 ;  /* 0x000000060700720c */ /* 0x000fe20000f26670 */
[----:B------:R-:W-:-:S05]  /*10b0*/  IMAD.HI.U32 R6, R5, R2, RZ ;  /* 0x0000000205067227 */ /* 0x000fca00078e00ff */
[----:B------:R-:W-:-:S04]  /*10c0*/  SHF.R.U32.HI R6, RZ, R3, R6 ;  /* 0x00000003ff067219 */ /* 0x000fc80000011606 */
[----:B------:R-:W-:-:S03]  /*10d0*/  SEL R6, R5, R6, !P0 ;  /* 0x0000000605067207 */ /* 0x000fc60004000000 */
[----:B------:R-:W-:Y:S01]  /*10e0*/  @!P1 IMAD.HI.U32 R8, R7, R2, RZ ;  /* 0x0000000207089227 */ /* 0x000fe200078e00ff */
[----:B------:R-:W-:-:S04]  /*10f0*/  IADD3 R2, PT, PT, -R6, RZ, RZ ;  /* 0x000000ff06027210 */ /* 0x000fc80007ffe1ff */
[----:B------:R-:W-:Y:S01]  /*1100*/  @!P1 SHF.R.U32.HI R8, RZ, R3, R8 ;  /* 0x00000003ff089219 */ /* 0x000fe20000011608 */
[----:B------:R-:W-:-:S03]  /*1110*/  IMAD R2, R9, R2, R5 ;  /* 0x0000000209027224 */ /* 0x000fc600078e0205 */
[----:B------:R-:W-:Y:S02]  /*1120*/  @!P1 SEL R3, R7, R8, !P0 ;  /* 0x0000000807039207 */ /* 0x000fe40004000000 */
[----:B------:R-:W-:-:S03]  /*1130*/  IADD3 R8, PT, PT, -R5, RZ, RZ ;  /* 0x000000ff05087210 */ /* 0x000fc60007ffe1ff */
[--C-:B------:R-:W-:Y:S02]  /*1140*/  @!P1 IMAD.IADD R6, R6, 0x1, -R3.reuse ;  /* 0x0000000106069824 */ /* 0x100fe400078e0a03 */
[----:B------:R-:W-:Y:S01]  /*1150*/  @!P1 IMAD R3, R2, R11, R3 ;  /* 0x0000000b02039224 */ /* 0x000fe200078e0203 */
[----:B------:R-:W-:Y:S01]  /*1160*/  IADD3 R2, PT, PT, -R7, RZ, RZ ;  /* 0x000000ff07027210 */ /* 0x000fe20007ffe1ff */
[----:B------:R-:W-:Y:S02]  /*1170*/  @!P1 IMAD R5, R6, R9, R7 ;  /* 0x0000000906059224 */ /* 0x000fe400078e0207 */
[----:B------:R-:W-:Y:S02]  /*1180*/  IMAD R8, R4, R8, R63 ;  /* 0x0000000804087224 */ /* 0x000fe400078e023f */
[----:B------:R-:W-:Y:S02]  /*1190*/  @!P1 IMAD.MOV.U32 R7, RZ, RZ, R3 ;  /* 0x000000ffff079224 */ /* 0x000fe400078e0003 */
[----:B------:R-:W-:-:S02]  /*11a0*/  IMAD R2, R10, R2, R69 ;  /* 0x000000020a027224 */ /* 0x000fc400078e0245 */
[----:B------:R-:W-:Y:S02]  /*11b0*/  IMAD R63, R5, R4, R8 ;  /* 0x00000004053f7224 */ /* 0x000fe400078e0208 */
[----:B------:R-:W-:Y:S02]  /*11c0*/  IMAD R69, R7, R10, R2 ;  /* 0x0000000a07457224 */ /* 0x000fe400078e0202 */
.L_x_15:
[----:B------:R-:W1:Y:S01]  /*11d0*/  LDCU UR4, c[0x0][0xb30] ;  /* 0x00016600ff0477ac */ /* 0x000e620008000800 */
[----:B------:R-:W2:Y:S08]  /*11e0*/  S2UR UR45, SR_CgaCtaId ;  /* 0x00000000002d79c3 */ /* 0x000eb00000008800 */
[----:B------:R-:W3:Y:S01]  /*11f0*/  LDC R26, c[0x0][0xb24] ;  /* 0x0002c900ff1a7b82 */ /* 0x000ee20000000800 */
[----:B-1----:R-:W-:-:S09]  /*1200*/  UISETP.NE.AND UP1, UPT, UR4, 0x1, UPT ;  /* 0x000000010400788c */ /* 0x002fd2000bf25270 */
[----:B--2---:R-:W-:Y:S05]  /*1210*/  BRA.U UP1, `(.L_x_16) ;  /* 0x0000000101407547 */ /* 0x004fea000b800000 */
[----:B------:R-:W1:Y:S08]  /*1220*/  LDC.64 R4, c[0x0][0xb10] ;  /* 0x0002c400ff047b82 */ /* 0x000e700000000a00 */
[----:B------:R-:W2:Y:S08]  /*1230*/  LDC.64 R2, c[0x0][0xb18] ;  /* 0x0002c600ff027b82 */ /* 0x000eb00000000a00 */
[----:B------:R-:W4:Y:S08]  /*1240*/  LDC R6, c[0x0][0xb20] ;  /* 0x0002c800ff067b82 */ /* 0x000f300000000800 */
[----:B------:R-:W3:Y:S01]  /*1250*/  LDC R8, c[0x0][0xb0c] ;  /* 0x0002c300ff087b82 */ /* 0x000ee20000000800 */
[----:B-1----:R-:W-:-:S05]  /*1260*/  IMAD.HI.U32 R4, R69, R4, RZ ;  /* 0x0000000445047227 */ /* 0x002fca00078e00ff */
[----:B------:R-:W-:Y:S01]  /*1270*/  SHF.R.U32.HI R4, RZ, R5, R4 ;  /* 0x00000005ff047219 */ /* 0x000fe20000011604 */
[----:B--2---:R-:W-:Y:S01]  /*1280*/  IMAD.HI.U32 R3, R63, R3, RZ ;  /* 0x000000033f037227 */ /* 0x004fe200078e00ff */
[----:B------:R-:W-:-:S04]  /*1290*/  ISETP.NE.AND P0, PT, R2, 0x1, PT ;  /* 0x000000010200780c */ /* 0x000fc80003f05270 */
[----:B----4-:R-:W-:-:S04]  /*12a0*/  SHF.R.U32.HI R6, RZ, R6, R3 ;  /* 0x00000006ff067219 */ /* 0x010fc80000011603 */
[----:B------:R-:W-:Y:S02]  /*12b0*/  SEL R3, R63, R6, !P0 ;  /* 0x000000063f037207 */ /* 0x000fe40004000000 */
[----:B---3--:R-:W-:-:S04]  /*12c0*/  ISETP.NE.AND P1, PT, R8, 0x1, PT ;  /* 0x000000010800780c */ /* 0x008fc80003f25270 */
[----:B------:R-:W-:-:S05]  /*12d0*/  SEL R4, R69, R4, !P1 ;  /* 0x0000000445047207 */ /* 0x000fca0004800000 */
[----:B------:R-:W-:Y:S02]  /*12e0*/  IMAD.IADD R5, R3, 0x1, -R4 ;  /* 0x0000000103057824 */ /* 0x000fe400078e0a04 */
[----:B------:R-:W-:Y:S02]  /*12f0*/  IMAD.IADD R3, R4, 0x1, -R3 ;  /* 0x0000000104037824 */ /* 0x000fe400078e0a03 */
[----:B------:R-:W-:Y:S02]  /*1300*/  IMAD R69, R5, R8, R69 ;  /* 0x0000000805457224 */ /* 0x000fe400078e0245 */
[----:B------:R-:W-:-:S07]  /*1310*/  IMAD R63, R3, R2, R63 ;  /* 0x00000002033f7224 */ /* 0x000fce00078e023f */
.L_x_16:
[----:B------:R-:W-:Y:S01]  /*1320*/  BAR.SYNC.DEFER_BLOCKING 0x0 ;  /* 0x0000000000007b1d */ /* 0x000fe20000010000 */
[----:B------:R-:W-:Y:S01]  /*1330*/  UISETP.NE.AND UP1, UPT, UR10, 0x2, UPT ;  /* 0x000000020a00788c */ /* 0x000fe2000bf25270 */
[----:B------:R-:W-:Y:S02]  /*1340*/  ISETP.NE.OR P5, PT, R0, 0x2, !P5 ;  /* 0x000000020000780c */ /* 0x000fe40006fa5670 */
[----:B------:R-:W-:-:S06]  /*1350*/  LOP3.LUT R2, R86, 0x1f, RZ, 0xc0, !PT ;  /* 0x0000001f56027812 */ /* 0x000fcc00078ec0ff */
[----:B------:R-:W-:Y:S05]  /*1360*/  BRA.U UP1, `(.L_x_17) ;  /* 0x0000001501887547 */ /* 0x000fea000b800000 */
[----:B------:R-:W1:Y:S01]  /*1370*/  LDCU UR6, c[0x0][0x38c] ;  /* 0x00007180ff0677ac */ /* 0x000e620008000800 */
[----:B------:R-:W2:Y:S01]  /*1380*/  LDC R9, c[0x0][0x370] ;  /* 0x0000dc00ff097b82 */ /* 0x000ea20000000800 */
[----:B------:R-:W-:Y:S01]  /*1390*/  PLOP3.LUT P1, PT, PT, PT, UP2, 0x80, 0x8 ;  /* 0x000000000008781c */ /* 0x000fe20003f2f028 */
[----:B------:R-:W-:Y:S01]  /*13a0*/  HFMA2 R12, -RZ, RZ, 0, 0 ;  /* 0x00000000ff0c7431 */ /* 0x000fe200000001ff */
[----:B------:R-:W-:Y:S01]  /*13b0*/  ISETP.EQ.OR P4, PT, R2, RZ, P5 ;  /* 0x000000ff0200720c */ /* 0x000fe20002f82670 */
[----:B------:R-:W-:Y:S01]  /*13c0*/  IMAD.MOV.U32 R15, RZ, RZ, 0x1 ;  /* 0x00000001ff0f7424 */ /* 0x000fe200078e00ff */
[----:B------:R-:W-:Y:S01]  /*13d0*/  PLOP3.LUT P1, PT, P1, PT, PT, 0x8, 0x80 ;  /* 0x000000000080781c */ /* 0x000fe20000f2e170 */
[----:B------:R-:W-:Y:S01]  /*13e0*/  IMAD.MOV.U32 R14, RZ, RZ, RZ ;  /* 0x000000ffff0e7224 */ /* 0x000fe200078e00ff */
[----:B------:R-:W-:Y:S01]  /*13f0*/  MOV R8, 0x1 ;  /* 0x0000000100087802 */ /* 0x000fe20000000f00 */
[----:B------:R-:W4:Y:S01]  /*1400*/  LDC R0, c[0x0][0x374] ;  /* 0x0000dd00ff007b82 */ /* 0x000f220000000800 */
[----:B------:R-:W-:Y:S01]  /*1410*/  IMAD.MOV.U32 R10, RZ, RZ, RZ ;  /* 0x000000ffff0a7224 */ /* 0x000fe200078e00ff */
[----:B------:R-:W2:Y:S01]  /*1420*/  LDCU.64 UR38, c[0x0][0x348] ;  /* 0x00006900ff2677ac */ /* 0x000ea20008000a00 */
[----:B------:R-:W-:Y:S01]  /*1430*/  UMOV UR23, URZ ;  /* 0x000000ff00177c82 */ /* 0x000fe20008000000 */
[----:B-1----:R-:W-:-:S02]  /*1440*/  UIADD3 UR5, UPT, UPT, UR6, 0xff, URZ ;  /* 0x000000ff06057890 */ /* 0x002fc4000fffe0ff */
[----:B------:R-:W-:Y:S02]  /*1450*/  UIADD3 UR53, UPT, UPT, UR6, 0x1fe, URZ ;  /* 0x000001fe06357890 */ /* 0x000fe4000fffe0ff */
[----:B------:R-:W-:-:S04]  /*1460*/  USHF.R.S32.HI UR4, URZ, 0x1f, UR5 ;  /* 0x0000001fff047899 */ /* 0x000fc80008011405 */
[----:B------:R-:W-:-:S04]  /*1470*/  ULEA.HI UR4, UR4, UR5, URZ, 0x8 ;  /* 0x0000000504047291 */ /* 0x000fc8000f8f40ff */
[----:B------:R-:W-:Y:S02]  /*1480*/  USHF.R.S32.HI UR46, URZ, 0x8, UR4 ;  /* 0x00000008ff2e7899 */ /* 0x000fe40008011404 */
[----:B------:R-:W-:Y:S02]  /*1490*/  UIADD3 UR4, UPT, UPT, UR6, -0x1, URZ ;  /* 0xffffffff06047890 */ /* 0x000fe4000fffe0ff */
[----:B------:R-:W-:Y:S02]  /*14a0*/  UISETP.LT.U32.AND UP0, UPT, UR46, 0x4, UPT ;  /* 0x000000042e00788c */ /* 0x000fe4000bf01070 */
[----:B------:R-:W-:Y:S02]  /*14b0*/  UISETP.GE.U32.AND UP1, UPT, UR4, -0x1ff, UPT ;  /* 0xfffffe010400788c */ /* 0x000fe4000bf26070 */
[----:B------:R-:W-:-:S04]  /*14c0*/  USEL UR37, UR46, 0x4, UP0 ;  /* 0x000000042e257887 */ /* 0x000fc80008000000 */
[----:B------:R-:W-:Y:S02]  /*14d0*/  UIADD3 UR29, UPT, UPT, UR37, -0x1, URZ ;  /* 0xffffffff251d7890 */ /* 0x000fe4000fffe0ff */
[----:B------:R-:W-:-:S03]  /*14e0*/  UIADD3 UR47, UPT, UPT, UR46, -UR37, URZ ;  /* 0x800000252e2f7290 */ /* 0x000fc6000fffe0ff */
[----:B------:R-:W-:-:S04]  /*14f0*/  @UP1 UIADD3 UR29, UPT, UPT, UR37, URZ, URZ ;  /* 0x000000ff251d1290 */ /* 0x000fc8000fffe0ff */
[----:B--2---:R-:W-:-:S12]  /*1500*/  UIADD3 UR29, UPT, UPT, UR29, 0x1, URZ ;  /* 0x000000011d1d7890 */ /* 0x004fd8000fffe0ff */
.L_x_39:
[----:B------:R-:W-:Y:S01]  /*1510*/  UISETP.NE.AND UP0, UPT, UR45, URZ, UPT ;  /* 0x000000ff2d00728c */ /* 0x000fe2000bf05270 */
[----:B------:R-:W1:Y:S08]  /*1520*/  S2UR UR45, SR_CgaCtaId ;  /* 0x00000000002d79c3 */ /* 0x000e700000008800 */
[----:B------:R-:W-:Y:S05]  /*1530*/  BRA.U UP0, `(.L_x_18) ;  /* 0x0000000100347547 */ /* 0x000fea000b800000 */
[----:B------:R-:W2:Y:S01]  /*1540*/  S2R R2, SR_CgaCtaId ;  /* 0x0000000000027919 */ /* 0x000ea20000008800 */
[----:B------:R-:W-:-:S04]  /*1550*/  MOV R3, 0x400 ;  /* 0x0000040000037802 */ /* 0x000fc80000000f00 */
[----:B--2---:R-:W-:Y:S02]  /*1560*/  LEA R3, R2, R3, 0x18 ;  /* 0x0000000302037211 */ /* 0x004fe400078ec0ff */
[----:B------:R-:W-:-:S03]  /*1570*/  SHF.L.U32 R2, R8, 0x1f, RZ ;  /* 0x0000001f08027819 */ /* 0x000fc600000006ff */
[----:B------:R-:W-:-:S04]  /*1580*/  IMAD R3, R10, 0x8, R3 ;  /* 0x000000080a037824 */ /* 0x000fc800078e0203 */
[----:B------:R-:W2:Y:S02]  /*1590*/  SYNCS.PHASECHK.TRANS64.TRYWAIT P0, [R3+URZ+0xe0], R2 ;  /* 0x0000e002030075a7 */ /* 0x000ea400080011ff */
[----:B--2---:R-:W-:Y:S05]  /*15a0*/  @!P0 BRA `(.L_x_19) ;  /* 0x0000005400088947 */ /* 0x004fea0003800000 */
.L_x_106:
[----:B------:R-:W-:Y:S01]  /*15b0*/  VIADD R10, R10, 0x1 ;  /* 0x000000010a0a7836 */ /* 0x000fe20000000000 */
[----:B------:R2:W-:Y:S04]  /*15c0*/  SYNCS.ARRIVE.TRANS64.A1T0 RZ, [R3+URZ+0xd0], RZ ;  /* 0x0000d0ff03ff79a7 */ /* 0x0005e800081000ff */
[----:B------:R-:W-:-:S04]  /*15d0*/  ISETP.NE.AND P0, PT, R10, 0x2, PT ;  /* 0x000000020a00780c */ /* 0x000fc80003f05270 */
[----:B------:R-:W-:Y:S02]  /*15e0*/  SEL R10, R10, RZ, P0 ;  /* 0x000000ff0a0a7207 */ /* 0x000fe40000000000 */
[----:B--2---:R-:W-:-:S04]  /*15f0*/  SEL R3, RZ, 0x1, P0 ;  /* 0x00000001ff037807 */ /* 0x004fc80000000000 */
[----:B------:R-:W-:Y:S02]  /*1600*/  LOP3.LUT R8, R8, R3, RZ, 0x3c, !PT ;  /* 0x0000000308087212 */ /* 0x000fe400078e3cff */
.L_x_18:
[----:B------:R-:W-:Y:S01]  /*1610*/  UMOV UR13, 0x400 ;  /* 0x00000400000d7882 */ /* 0x000fe20000000000 */
[----:B------:R-:W-:Y:S01]  /*1620*/  SHF.L.U32 R2, R15, 0x1f, RZ ;  /* 0x0000001f0f027819 */ /* 0x000fe200000006ff */
[----:B-1----:R-:W-:Y:S01]  /*1630*/  ULEA UR13, UR45, UR13, 0x18 ;  /* 0x0000000d2d0d7291 */ /* 0x002fe2000f8ec0ff */
[----:B------:R-:W-:Y:S01]  /*1640*/  R2UR UR59, R69 ;  /* 0x00000000453b72ca */ /* 0x000fe200000e0000 */
[----:B------:R-:W-:Y:S01]  /*1650*/  UISETP.GE.U32.AND UP0, UPT, UR53, 0x1ff, UPT ;  /* 0x000001ff3500788c */ /* 0x000fe2000bf06070 */
[----:B------:R-:W-:Y:S01]  /*1660*/  R2UR UR27, R63 ;  /* 0x000000003f1b72ca */ /* 0x000fe200000e0000 */
[----:B------:R-:W-:Y:S01]  /*1670*/  ULEA UR4, UR23, UR13, 0x3 ;  /* 0x0000000d17047291 */ /* 0x000fe2000f8e18ff */
[----:B------:R-:W-:-:S08]  /*1680*/  UMOV UR21, URZ ;  /* 0x000000ff00157c82 */ /* 0x000fd00008000000 */
[----:B------:R1:W2:Y:S01]  /*1690*/  SYNCS.PHASECHK.TRANS64.TRYWAIT P2, [UR4+0x20], R2 ;  /* 0x00002002ff0075a7 */ /* 0x0002a20008041104 */
[----:B------:R-:W-:Y:S02]  /*16a0*/  USHF.L.U32 UR59, UR59, 0x6, URZ ;  /* 0x000000063b3b7899 */ /* 0x000fe400080006ff */
[----:B------:R-:W-:Y:S01]  /*16b0*/  USHF.L.U32 UR27, UR27, 0x5, URZ ;  /* 0x000000051b1b7899 */ /* 0x000fe200080006ff */
[----:B------:R-:W-:Y:S11]  /*16c0*/  BRA.U !UP0, `(.L_x_20) ;  /* 0x0000000508407547 */ /* 0x000ff6000b800000 */
[----:B------:R-:W-:Y:S01]  /*16d0*/  UMOV UR22, URZ ;  /* 0x000000ff00167c82 */ /* 0x000fe20008000000 */
[----:B------:R-:W-:-:S05]  /*16e0*/  UMOV UR6, UR23 ;  /* 0x0000001700067c82 */ /* 0x000fca0008000000 */
.L_x_27:
[----:B------:R-:W-:Y:S01]  /*16f0*/  ULEA UR57, UR6, UR13, 0x3 ;  /* 0x0000000d06397291 */ /* 0x000fe2000f8e18ff */
[----:B--2---:R-:W-:Y:S01]  /*1700*/  @!P5 MOV R3, 0xc000 ;  /* 0x0000c0000003d802 */ /* 0x004fe20000000f00 */
[----:B--2---:R-:W-:Y:S10]  /*1710*/  @P2 BRA `(.L_x_21) ;  /* 0x00000000000c2947 */ /* 0x004ff40003800000 */
[----:B------:R-:W-:-:S04]  /*1720*/  SHF.L.U32 R5, R15, 0x1f, RZ ;  /* 0x0000001f0f057819 */ /* 0x000fc800000006ff */
[----:B------:R-:W2:Y:S02]  /*1730*/  SYNCS.PHASECHK.TRANS64.TRYWAIT P0, [UR57+0x20], R5 ;  /* 0x00002005ff0075a7 */ /* 0x000ea40008001139 */
[----:B--2---:R-:W-:Y:S05]  /*1740*/  @!P0 BRA `(.L_x_22) ;  /* 0x0000005000b48947 */ /* 0x004fea0003800000 */
.L_x_21:
[----:B------:R2:W-:Y:S01]  /*1750*/  @!P5 SYNCS.ARRIVE.TRANS64 RZ, [UR57], R3 ;  /* 0x00000003ffffd9a7 */ /* 0x0005e20008000039 */
[----:B------:R-:W-:Y:S04]  /*1760*/  BSSY.RECONVERGENT B0, `(.L_x_23) ;  /* 0x0000003000007945 */ /* 0x000fe80003800200 */
[----:B------:R-:W-:Y:S05]  /*1770*/  @P4 BRA `(.L_x_24) ;  /* 0x0000000000044947 */ /* 0x000fea0003800000 */
[----:B------:R-:W-:Y:S05]  /*1780*/  BPT.TRAP 0x1 ;  /* 0x000000040000795c */ /* 0x000fea0000300000 */
.L_x_24:
[----:B------:R-:W-:Y:S05]  /*1790*/  BSYNC.RECONVERGENT B0 ;  /* 0x0000000000007941 */ /* 0x000fea0003800200 */
.L_x_23:
[----:B------:R-:W-:Y:S01]  /*17a0*/  UIADD3 UR4, UPT, UPT, UR6, 0x1, URZ ;  /* 0x0000000106047890 */ /* 0x000fe2000fffe0ff */
[----:B------:R-:W-:Y:S01]  /*17b0*/  BSSY.RECONVERGENT B0, `(.L_x_25) ;  /* 0x000003c000007945 */ /* 0x000fe20003800200 */
[----:B------:R-:W-:Y:S02]  /*17c0*/  ELECT P0, URZ, PT ;  /* 0x0000000000ff782f */ /* 0x000fe40003800000 */
[----:B------:R-:W-:-:S04]  /*17d0*/  UISETP.NE.AND UP0, UPT, UR4, 0x4, UPT ;  /* 0x000000040400788c */ /* 0x000fc8000bf05270 */
[----:B------:R-:W-:Y:S02]  /*17e0*/  USEL UR5, URZ, 0x1, UP0 ;  /* 0x00000001ff057887 */ /* 0x000fe40008000000 */
[----:B------:R-:W-:-:S04]  /*17f0*/  USEL UR23, UR4, URZ, UP0 ;  /* 0x000000ff04177287 */ /* 0x000fc80008000000 */
[----:B------:R-:W-:Y:S01]  /*1800*/  ULEA UR4, UR23, UR13, 0x3 ;  /* 0x0000000d17047291 */ /* 0x000fe2000f8e18ff */
[----:B------:R-:W-:-:S04]  /*1810*/  LOP3.LUT R15, R15, UR5, RZ, 0x3c, !PT ;  /* 0x000000050f0f7c12 */ /* 0x000fc8000f8e3cff */
[----:B-1----:R-:W-:-:S04]  /*1820*/  SHF.L.U32 R2, R15, 0x1f, RZ ;  /* 0x0000001f0f027819 */ /* 0x002fc800000006ff */
[----:B------:R1:W1:Y:S01]  /*1830*/  SYNCS.PHASECHK.TRANS64.TRYWAIT P2, [UR4+0x20], R2 ;  /* 0x00002002ff0075a7 */ /* 0x0002620008041104 */
[----:B------:R-:W-:Y:S05]  /*1840*/  @!P0 BRA `(.L_x_26) ;  /* 0x0000000000c88947 */ /* 0x000fea0003800000 */
[----:B------:R-:W-:Y:S02]  /*1850*/  ULEA UR32, UR6, UR13, 0xf ;  /* 0x0000000d06207291 */ /* 0x000fe4000f8e78ff */
[----:B------:R-:W-:Y:S02]  /*1860*/  UIADD3 UR4, UP1, UPT, UR38, 0x80, URZ ;  /* 0x0000008026047890 */ /* 0x000fe4000ff3e0ff */
[----:B------:R-:W-:Y:S02]  /*1870*/  USHF.L.U32 UR58, UR22, 0x8, URZ ;  /* 0x00000008163a7899 */ /* 0x000fe400080006ff */
[----:B------:R-:W-:Y:S02]  /*1880*/  ULEA UR7, UR6, UR13, 0xe ;  /* 0x0000000d06077291 */ /* 0x000fe4000f8e70ff */
[----:B------:R-:W-:Y:S02]  /*1890*/  UIADD3 UR14, UP0, UPT, UR38, 0x180, URZ ;  /* 0x00000180260e7890 */ /* 0x000fe4000ff1e0ff */
[----:B------:R-:W-:-:S02]  /*18a0*/  UIADD3.X UR5, UPT, UPT, URZ, UR39, URZ, UP1, !UPT ;  /* 0x00000027ff057290 */ /* 0x000fc40008ffe4ff */
[----:B------:R-:W-:Y:S02]  /*18b0*/  UIADD3 UR56, UPT, UPT, UR32, 0x2400, URZ ;  /* 0x0000240020387890 */ /* 0x000fe4000fffe0ff */
[----:B------:R-:W-:Y:S02]  /*18c0*/  UIADD3 UR50, UPT, UPT, UR58, 0x40, URZ ;  /* 0x000000403a327890 */ /* 0x000fe4000fffe0ff */
[----:B------:R-:W-:Y:S02]  /*18d0*/  UIADD3 UR48, UPT, UPT, UR32, 0x4400, URZ ;  /* 0x0000440020307890 */ /* 0x000fe4000fffe0ff */
[----:B------:R-:W-:Y:S02]  /*18e0*/  UIADD3 UR42, UPT, UPT, UR58, 0x80, URZ ;  /* 0x000000803a2a7890 */ /* 0x000fe4000fffe0ff */
[----:B------:R-:W-:Y:S02]  /*18f0*/  UIADD3 UR40, UPT, UPT, UR32, 0x6400, URZ ;  /* 0x0000640020287890 */ /* 0x000fe4000fffe0ff */
[----:B------:R-:W-:-:S02]  /*1900*/  UIADD3 UR34, UPT, UPT, UR58, 0xc0, URZ ;  /* 0x000000c03a227890 */ /* 0x000fc4000fffe0ff */
[----:B------:R-:W-:Y:S02]  /*1910*/  UIADD3 UR32, UPT, UPT, UR32, 0x8400, URZ ;  /* 0x0000840020207890 */ /* 0x000fe4000fffe0ff */
[----:B------:R-:W-:Y:S02]  /*1920*/  UIADD3.X UR15, UPT, UPT, URZ, UR39, URZ, UP0, !UPT ;  /* 0x00000027ff0f7290 */ /* 0x000fe400087fe4ff */
[----:B------:R-:W-:Y:S02]  /*1930*/  UIADD3 UR24, UPT, UPT, UR7, 0x22400, URZ ;  /* 0x0002240007187890 */ /* 0x000fe4000fffe0ff */
[----:B------:R-:W-:Y:S01]  /*1940*/  UIADD3 UR8, UPT, UPT, UR7, 0x23400, URZ ;  /* 0x0002340007087890 */ /* 0x000fe2000fffe0ff */
[----:B------:R-:W-:Y:S01]  /*1950*/  UMOV UR30, 0x0 ;  /* 0x00000000001e7882 */ /* 0x000fe20000000000 */
[----:B------:R-:W-:Y:S01]  /*1960*/  UMOV UR31, 0x10000000 ;  /* 0x10000000001f7882 */ /* 0x000fe20000000000 */
[----:B------:R-:W-:Y:S01]  /*1970*/  UMOV UR49, UR57 ;  /* 0x0000003900317c82 */ /* 0x000fe20008000000 */
[----:B------:R-:W-:Y:S01]  /*1980*/  UMOV UR51, UR59 ;  /* 0x0000003b00337c82 */ /* 0x000fe20008000000 */
[----:B------:R-:W-:Y:S01]  /*1990*/  UMOV UR52, UR60 ;  /* 0x0000003c00347c82 */ /* 0x000fe20008000000 */
[----:B------:R-:W-:Y:S01]  /*19a0*/  UMOV UR41, UR57 ;  /* 0x0000003900297c82 */ /* 0x000fe20008000000 */
[----:B------:R-:W-:Y:S01]  /*19b0*/  UMOV UR43, UR59 ;  /* 0x0000003b002b7c82 */ /* 0x000fe20008000000 */
[----:B------:R-:W-:Y:S01]  /*19c0*/  UMOV UR44, UR60 ;  /* 0x0000003c002c7c82 */ /* 0x000fe20008000000 */
[----:B------:R-:W-:Y:S01]  /*19d0*/  UTMALDG.3D [UR56], [UR4], desc[UR30] ;  /* 0x00001e38040075b4 */ /* 0x000fe20008011000 */
[----:B------:R-:W-:Y:S01]  /*19e0*/  UMOV UR33, UR57 ;  /* 0x0000003900217c82 */ /* 0x000fe20008000000 */
        /* <DEDUP_REMOVED lines=10> */
[----:B------:R-:W-:Y:S01]  /*1a90*/  UIADD3 UR16, UPT, UPT, UR7, 0x24400, URZ ;  /* 0x0002440007107890 */ /* 0x000fe2000fffe0ff */
[----:B------:R-:W-:Y:S01]  /*1aa0*/  UMOV UR17, UR57 ;  /* 0x0000003900117c82 */ /* 0x000fe20008000000 */
[----:B------:R-:W-:Y:S01]  /*1ab0*/  UMOV UR19, UR27 ;  /* 0x0000001b00137c82 */ /* 0x000fe20008000000 */
[----:B------:R-:W-:Y:S01]  /*1ac0*/  UTMALDG.3D [UR40], [UR4], desc[UR30] ;  /* 0x00001e28040075b4 */ /* 0x000fe20008011000 */
[----:B------:R-:W-:Y:S01]  /*1ad0*/  UMOV UR20, UR60 ;  /* 0x0000003c00147c82 */ /* 0x000fe20008000000 */
[----:B------:R-:W-:Y:S01]  /*1ae0*/  UMOV UR18, UR42 ;  /* 0x0000002a00127c82 */ /* 0x000fe20008000000 */
[----:B------:R-:W-:Y:S01]  /*1af0*/  UTMALDG.3D [UR32], [UR4], desc[UR30] ;  /* 0x00001e20040075b4 */ /* 0x000fe20008011000 */
[----:B------:R-:W-:Y:S01]  /*1b00*/  UTMALDG.3D [UR24], [UR14], desc[UR30] ;  /* 0x00001e180e0075b4 */ /* 0x000fe20008011000 */
[----:B------:R2:W-:Y:S01]  /*1b10*/  UTMALDG.3D [UR8], [UR14], desc[UR30] ;  /* 0x00001e080e0075b4 */ /* 0x0005e20008011000 */
[----:B------:R1:W-:Y:S01]  /*1b20*/  UTMALDG.3D [UR16], [UR14], desc[UR30] ;  /* 0x00001e100e0075b4 */ /* 0x0003e20008011000 */
[----:B--2---:R-:W-:Y:S01]  /*1b30*/  UIADD3 UR8, UPT, UPT, UR7, 0x25400, URZ ;  /* 0x0002540007087890 */ /* 0x004fe2000fffe0ff */
[----:B------:R-:W-:-:S08]  /*1b40*/  UMOV UR10, UR34 ;  /* 0x00000022000a7c82 */ /* 0x000fd00008000000 */
[----:B------:R2:W-:Y:S02]  /*1b50*/  UTMALDG.3D [UR8], [UR14], desc[UR30] ;  /* 0x00001e080e0075b4 */ /* 0x0005e40008011000 */
[----:B--2---:R-:W-:Y:S01]  /*1b60*/  NOP ;  /* 0x0000000000007918 */ /* 0x004fe20000000000 */
.L_x_26:
[----:B-1----:R-:W-:Y:S05]  /*1b70*/  BSYNC.RECONVERGENT B0 ;  /* 0x0000000000007941 */ /* 0x002fea0003800200 */
.L_x_25:
[----:B------:R-:W-:Y:S01]  /*1b80*/  UIADD3 UR22, UPT, UPT, UR22, 0x1, URZ ;  /* 0x0000000116167890 */ /* 0x000fe2000fffe0ff */
[----:B------:R-:W-:Y:S01]  /*1b90*/  UMOV UR6, UR23 ;  /* 0x0000001700067c82 */ /* 0x000fe20008000000 */
[----:B------:R-:W-:Y:S02]  /*1ba0*/  UMOV UR21, UR29 ;  /* 0x0000001d00157c82 */ /* 0x000fe40008000000 */
[----:B------:R-:W-:-:S09]  /*1bb0*/  UISETP.NE.AND UP0, UPT, UR22, UR29, UPT ;  /* 0x0000001d1600728c */ /* 0x000fd2000bf05270 */
[----:B------:R-:W-:Y:S05]  /*1bc0*/  BRA.U UP0, `(.L_x_27) ;  /* 0xfffffff900c87547 */ /* 0x000fea000b83ffff */
.L_x_20:
[----:B------:R-:W-:Y:S01]  /*1bd0*/  ULEA UR4, UR23, UR13, 0x3 ;  /* 0x0000000d17047291 */ /* 0x000fe2000f8e18ff */
[----:B-1----:R-:W-:Y:S01]  /*1be0*/  SHF.L.U32 R2, R15, 0x1f, RZ ;  /* 0x0000001f0f027819 */ /* 0x002fe200000006ff */
[----:B------:R-:W-:Y:S01]  /*1bf0*/  @!P1 SYNCS.ARRIVE.TRANS64.A1T0 RZ, [UR13+0x68], RZ ;  /* 0x000068ffffff99a7 */ /* 0x000fe2000810000d */
[----:B------:R-:W-:-:S06]  /*1c00*/  UISETP.GT.AND UP0, UPT, UR46, UR37, UPT ;  /* 0x000000252e00728c */ /* 0x000fcc000bf04270 */
[----:B------:R1:W1:Y:S03]  /*1c10*/  SYNCS.PHASECHK.TRANS64.TRYWAIT P1, [UR4+0x20], R2 ;  /* 0x00002002ff0075a7 */ /* 0x0002660008021104 */
[----:B------:R-:W-:Y:S05]  /*1c20*/  BRA.U !UP0, `(.L_x_28) ;  /* 0x00000005083c7547 */ /* 0x000fea000b800000 */
[----:B------:R-:W-:Y:S01]  /*1c30*/  UIADD3 UR22, UPT, UPT, UR47, UR21, URZ ;  /* 0x000000152f167290 */ /* 0x000fe2000fffe0ff */
[----:B------:R-:W-:-:S11]  /*1c40*/  UMOV UR6, UR23 ;  /* 0x0000001700067c82 */ /* 0x000fd60008000000 */
.L_x_35:
[----:B------:R-:W-:Y:S01]  /*1c50*/  ULEA UR57, UR6, UR13, 0x3 ;  /* 0x0000000d06397291 */ /* 0x000fe2000f8e18ff */
[----:B--2---:R-:W-:Y:S01]  /*1c60*/  @!P5 MOV R3, 0xc000 ;  /* 0x0000c0000003d802 */ /* 0x004fe20000000f00 */
[----:B-1----:R-:W-:Y:S10]  /*1c70*/  @P1 BRA `(.L_x_29) ;  /* 0x00000000000c1947 */ /* 0x002ff40003800000 */
[----:B------:R-:W-:-:S04]  /*1c80*/  SHF.L.U32 R5, R15, 0x1f, RZ ;  /* 0x0000001f0f057819 */ /* 0x000fc800000006ff */
[----:B------:R-:W1:Y:S02]  /*1c90*/  SYNCS.PHASECHK.TRANS64.TRYWAIT P0, [UR57+0x20], R5 ;  /* 0x00002005ff0075a7 */ /* 0x000e640008001139 */
[----:B-1----:R-:W-:Y:S05]  /*1ca0*/  @!P0 BRA `(.L_x_30) ;  /* 0x0000004c00748947 */ /* 0x002fea0003800000 */
.L_x_29:
[----:B------:R2:W-:Y:S01]  /*1cb0*/  @!P5 SYNCS.ARRIVE.TRANS64 RZ, [UR57], R3 ;  /* 0x00000003ffffd9a7 */ /* 0x0005e20008000039 */
[----:B------:R-:W-:Y:S04]  /*1cc0*/  BSSY.RECONVERGENT B0, `(.L_x_31) ;  /* 0x0000003000007945 */ /* 0x000fe80003800200 */
[----:B------:R-:W-:Y:S05]  /*1cd0*/  @P4 BRA `(.L_x_32) ;  /* 0x0000000000044947 */ /* 0x000fea0003800000 */
[----:B------:R-:W-:Y:S05]  /*1ce0*/  BPT.TRAP 0x1 ;  /* 0x000000040000795c */ /* 0x000fea0000300000 */
.L_x_32:
[----:B------:R-:W-:Y:S05]  /*1cf0*/  BSYNC.RECONVERGENT B0 ;  /* 0x0000000000007941 */ /* 0x000fea0003800200 */
.L_x_31:
        /* <DEDUP_REMOVED lines=61> */
.L_x_34:
[----:B-1----:R-:W-:Y:S05]  /*20d0*/  BSYNC.RECONVERGENT B0 ;  /* 0x0000000000007941 */ /* 0x002fea0003800200 */
.L_x_33:
[----:B------:R-:W-:Y:S01]  /*20e0*/  UIADD3 UR21, UPT, UPT, UR21, 0x1, URZ ;  /* 0x0000000115157890 */ /* 0x000fe2000fffe0ff */
[----:B------:R-:W-:-:S03]  /*20f0*/  UMOV UR6, UR23 ;  /* 0x0000001700067c82 */ /* 0x000fc60008000000 */
[----:B------:R-:W-:-:S09]  /*2100*/  UISETP.NE.AND UP0, UPT, UR21, UR22, UPT ;  /* 0x000000161500728c */ /* 0x000fd2000bf05270 */
[----:B------:R-:W-:Y:S05]  /*2110*/  BRA.U UP0, `(.L_x_35) ;  /* 0xfffffff900cc7547 */ /* 0x000fea000b83ffff */
.L_x_28:
[----:B-1----:R-:W-:Y:S01]  /*2120*/  LEA R2, R14, UR13, 0x3 ;  /* 0x0000000d0e027c11 */ /* 0x002fe2000f8e18ff */
[----:B------:R-:W-:Y:S01]  /*2130*/  NOP ;  /* 0x0000000000007918 */ /* 0x000fe20000000000 */
[----:B--2---:R-:W-:Y:S02]  /*2140*/  SHF.L.U32 R3, R12, 0x1f, RZ ;  /* 0x0000001f0c037819 */ /* 0x004fe400000006ff */
[----:B------:R-:W-:Y:S02]  /*2150*/  LEA R4, R14, UR13, 0x4 ;  /* 0x0000000d0e047c11 */ /* 0x000fe4000f8e20ff */
[----:B------:R-:W1:Y:S02]  /*2160*/  SYNCS.PHASECHK.TRANS64.TRYWAIT P0, [R2+URZ+0x70], R3 ;  /* 0x00007003020075a7 */ /* 0x000e6400080011ff */
[----:B-1----:R-:W-:Y:S05]  /*2170*/  @!P0 BRA `(.L_x_36) ;  /* 0x0000004800588947 */ /* 0x002fea0003800000 */
.L_x_109:
[----:B------:R-:W2:Y:S01]  /*2180*/  LDS.128 R4, [R4+0x100] ;  /* 0x0001000004047984 */ /* 0x000ea20000000c00 */
[----:B---3--:R-:W-:Y:S01]  /*2190*/  ISETP.GE.AND P0, PT, R26, 0x1, PT ;  /* 0x000000011a00780c */ /* 0x008fe20003f06270 */
[----:B-1----:R-:W-:Y:S01]  /*21a0*/  VIADD R2, R2, 0x80 ;  /* 0x0000008002027836 */ /* 0x002fe20000000000 */
[----:B------:R-:W-:Y:S01]  /*21b0*/  @!PT LDS RZ, [RZ] ;  /* 0x00000000fffff984 */ /* 0x000fe20000000800 */
[----:B------:R-:W-:Y:S01]  /*21c0*/  @!PT LDS RZ, [RZ] ;  /* 0x00000000fffff984 */ /* 0x000fe20000000800 */
[----:B------:R-:W-:Y:S01]  /*21d0*/  @!PT LDS RZ, [RZ] ;  /* 0x00000000fffff984 */ /* 0x000fe20000000800 */
[----:B------:R-:W-:Y:S01]  /*21e0*/  @!PT LDS RZ, [RZ] ;  /* 0x00000000fffff984 */ /* 0x000fe20000000800 */
[----:B------:R1:W-:Y:S06]  /*21f0*/  MEMBAR.ALL.CTA ;  /* 0x0000000000007992 */ /* 0x0003ec0000008000 */
[----:B-1----:R-:W1:Y:S01]  /*2200*/  FENCE.VIEW.ASYNC.S ;  /* 0x00000000000073c6 */ /* 0x002e620000000000 */
[----:B------:R-:W-:-:S04]  /*2210*/  PRMT R2, RZ, 0x654, R2 ;  /* 0x00000654ff027816 */ /* 0x000fc80000000002 */
[----:B-1----:R1:W-:Y:S01]  /*2220*/  SYNCS.ARRIVE.TRANS64.RED.A1T0 RZ, [R2+URZ], RZ ;  /* 0x000000ff02ff79a7 */ /* 0x0023e200081004ff */
[----:B--2---:R-:W-:-:S13]  /*2230*/  LOP3.LUT P2, RZ, R6, 0x1, RZ, 0xc0, !PT ;  /* 0x0000000106ff7812 */ /* 0x004fda000784c0ff */
[----:B------:R-:W-:Y:S01]  /*2240*/  @P2 SHF.R.U32.HI R3, RZ, 0x10, R5 ;  /* 0x00000010ff032819 */ /* 0x000fe20000011605 */
[----:B------:R-:W-:Y:S01]  /*2250*/  VOTEU.ANY UP0, P2 ;  /* 0x0000000000ff7886 */ /* 0x000fe20001000100 */
[----:B------:R-:W-:Y:S02]  /*2260*/  @P2 MOV R13, R4 ;  /* 0x00000004000d2202 */ /* 0x000fe40000000f00 */
[----:B------:R-:W-:Y:S02]  /*2270*/  @P2 R2UR.BROADCAST UR4, R3 ;  /* 0x00000000030422ca */ /* 0x000fe400008e0000 */
[----:B------:R-:W-:-:S11]  /*2280*/  @P2 LOP3.LUT R11, R5, 0xffff, RZ, 0xc0, !PT ;  /* 0x0000ffff050b2812 */ /* 0x000fd600078ec0ff */
[----:B------:R-:W-:Y:S01]  /*2290*/  @UP0 UMOV UR60, UR4 ;  /* 0x00000004003c0c82 */ /* 0x000fe20008000000 */
[----:B-1----:R-:W-:Y:S05]  /*22a0*/  @!P0 BRA `(.L_x_37) ;  /* 0x0000000000b88947 */ /* 0x002fea0003800000 */
[----:B------:R-:W4:Y:S01]  /*22b0*/  LDC.64 R4, c[0x0][0xb18] ;  /* 0x0002c600ff047b82 */ /* 0x000f220000000a00 */
[----:B------:R-:W-:-:S07]  /*22c0*/  ISETP.NE.AND P3, PT, R26, 0x1, PT ;  /* 0x000000011a00780c */ /* 0x000fce0003f65270 */
[----:B------:R-:W1:Y:S08]  /*22d0*/  LDC.64 R6, c[0x0][0xb10] ;  /* 0x0002c400ff067b82 */ /* 0x000e700000000a00 */
[----:B------:R-:W2:Y:S08]  /*22e0*/  LDC R16, c[0x0][0xb20] ;  /* 0x0002c800ff107b82 */ /* 0x000eb00000000800 */
[----:B------:R-:W3:Y:S01]  /*22f0*/  LDC R18, c[0x0][0xb0c] ;  /* 0x0002c300ff127b82 */ /* 0x000ee20000000800 */
[----:B----4-:R-:W-:Y:S01]  /*2300*/  IMAD.HI.U32 R17, R0, R5, RZ ;  /* 0x0000000500117227 */ /* 0x010fe200078e00ff */
[----:B------:R-:W-:-:S03]  /*2310*/  ISETP.NE.AND P0, PT, R4, 0x1, PT ;  /* 0x000000010400780c */ /* 0x000fc60003f05270 */
[----:B------:R-:W-:-:S03]  /*2320*/  IMAD.HI.U32 R5, R11, R5, RZ ;  /* 0x000000050b057227 */ /* 0x000fc600078e00ff */
[----:B------:R-:W4:Y:S01]  /*2330*/  LDC.64 R2, c[0x0][0xb28] ;  /* 0x0002ca00ff027b82 */ /* 0x000f220000000a00 */
[----:B-1----:R-:W-:-:S04]  /*2340*/  IMAD.HI.U32 R20, R9, R6, RZ ;  /* 0x0000000609147227 */ /* 0x002fc800078e00ff */
[----:B------:R-:W-:Y:S01]  /*2350*/  IMAD.HI.U32 R22, R13, R6, RZ ;  /* 0x000000060d167227 */ /* 0x000fe200078e00ff */
[----:B------:R-:W-:Y:S02]  /*2360*/  SHF.R.U32.HI R20, RZ, R7, R20 ;  /* 0x00000007ff147219 */ /* 0x000fe40000011614 */
[-C--:B--2---:R-:W-:Y:S02]  /*2370*/  SHF.R.U32.HI R17, RZ, R16.reuse, R17 ;  /* 0x00000010ff117219 */ /* 0x084fe40000011611 */
[----:B------:R-:W-:Y:S02]  /*2380*/  SHF.R.U32.HI R16, RZ, R16, R5 ;  /* 0x00000010ff107219 */ /* 0x000fe40000011605 */
[----:B------:R-:W-:Y:S02]  /*2390*/  SEL R17, R0, R17, !P0 ;  /* 0x0000001100117207 */ /* 0x000fe40004000000 */
[----:B------:R-:W-:Y:S02]  /*23a0*/  SHF.R.U32.HI R22, RZ, R7, R22 ;  /* 0x00000007ff167219 */ /* 0x000fe40000011616 */
[----:B---3--:R-:W-:-:S02]  /*23b0*/  ISETP.NE.AND P1, PT, R18, 0x1, PT ;  /* 0x000000011200780c */ /* 0x008fc40003f25270 */
[----:B------:R-:W-:Y:S02]  /*23c0*/  SEL R5, R11, R16, !P0 ;  /* 0x000000100b057207 */ /* 0x000fe40004000000 */
[----:B------:R-:W-:Y:S02]  /*23d0*/  SEL R19, R9, R20, !P1 ;  /* 0x0000001409137207 */ /* 0x000fe40004800000 */
[----:B------:R-:W-:Y:S01]  /*23e0*/  SEL R7, R13, R22, !P1 ;  /* 0x000000160d077207 */ /* 0x000fe20004800000 */
[----:B----4-:R-:W-:-:S04]  /*23f0*/  IMAD.HI.U32 R20, R17, R2, RZ ;  /* 0x0000000211147227 */ /* 0x010fc800078e00ff */
        /* <DEDUP_REMOVED lines=10> */
[----:B------:R-:W-:-:S04]  /*24a0*/  @!P0 IMAD.HI.U32 R16, R7, R2, RZ ;  /* 0x0000000207108227 */ /* 0x000fc800078e00ff */
[----:B------:R-:W-:Y:S01]  /*24b0*/  IMAD.MOV R2, RZ, RZ, -R6 ;  /* 0x000000ffff027224 */ /* 0x000fe200078e0a06 */
[----:B------:R-:W-:-:S03]  /*24c0*/  @!P0 SHF.R.U32.HI R16, RZ, R3, R16 ;  /* 0x00000003ff108219 */ /* 0x000fc60000011610 */
[----:B------:R-:W-:Y:S01]  /*24d0*/  IMAD R2, R26, R2, R5 ;  /* 0x000000021a027224 */ /* 0x000fe200078e0205 */
        /* <DEDUP_REMOVED lines=11> */
.L_x_37:
[----:B------:R-:W1:Y:S02]  /*2590*/  LDCU UR4, c[0x0][0xb30] ;  /* 0x00016600ff0477ac */ /* 0x000e640008000800 */
[----:B-1----:R-:W-:-:S09]  /*25a0*/  UISETP.NE.AND UP0, UPT, UR4, 0x1, UPT ;  /* 0x000000010400788c */ /* 0x002fd2000bf05270 */
[----:B------:R-:W-:Y:S05]  /*25b0*/  BRA.U UP0, `(.L_x_38) ;  /* 0x0000000100407547 */ /* 0x000fea000b800000 */
[----:B------:R-:W1:Y:S08]  /*25c0*/  LDC.64 R4, c[0x0][0xb10] ;  /* 0x0002c400ff047b82 */ /* 0x000e700000000a00 */
[----:B------:R-:W2:Y:S08]  /*25d0*/  LDC.64 R2, c[0x0][0xb18] ;  /* 0x0002c600ff027b82 */ /* 0x000eb00000000a00 */
[----:B------:R-:W3:Y:S08]  /*25e0*/  LDC R6, c[0x0][0xb20] ;  /* 0x0002c800ff067b82 */ /* 0x000ef00000000800 */
[----:B------:R-:W4:Y:S01]  /*25f0*/  LDC R16, c[0x0][0xb0c] ;  /* 0x0002c300ff107b82 */ /* 0x000f220000000800 */
[----:B-1----:R-:W-:-:S05]  /*2600*/  IMAD.HI.U32 R4, R13, R4, RZ ;  /* 0x000000040d047227 */ /* 0x002fca00078e00ff */
[----:B------:R-:W-:Y:S01]  /*2610*/  SHF.R.U32.HI R4, RZ, R5, R4 ;  /* 0x00000005ff047219 */ /* 0x000fe20000011604 */
[----:B--2---:R-:W-:Y:S01]  /*2620*/  IMAD.HI.U32 R3, R11, R3, RZ ;  /* 0x000000030b037227 */ /* 0x004fe200078e00ff */
[----:B------:R-:W-:-:S04]  /*2630*/  ISETP.NE.AND P0, PT, R2, 0x1, PT ;  /* 0x000000010200780c */ /* 0x000fc80003f05270 */
[----:B---3--:R-:W-:-:S04]  /*2640*/  SHF.R.U32.HI R6, RZ, R6, R3 ;  /* 0x00000006ff067219 */ /* 0x008fc80000011603 */
[----:B------:R-:W-:Y:S02]  /*2650*/  SEL R3, R11, R6, !P0 ;  /* 0x000000060b037207 */ /* 0x000fe40004000000 */
[----:B----4-:R-:W-:-:S04]  /*2660*/  ISETP.NE.AND P1, PT, R16, 0x1, PT ;  /* 0x000000011000780c */ /* 0x010fc80003f25270 */
[----:B------:R-:W-:-:S05]  /*2670*/  SEL R4, R13, R4, !P1 ;  /* 0x000000040d047207 */ /* 0x000fca0004800000 */
[----:B------:R-:W-:Y:S02]  /*2680*/  IMAD.IADD R5, R3, 0x1, -R4 ;  /* 0x0000000103057824 */ /* 0x000fe400078e0a04 */
[----:B------:R-:W-:Y:S02]  /*2690*/  IMAD.IADD R3, R4, 0x1, -R3 ;  /* 0x0000000104037824 */ /* 0x000fe400078e0a03 */
[----:B------:R-:W-:Y:S02]  /*26a0*/  IMAD R13, R5, R16, R13 ;  /* 0x00000010050d7224 */ /* 0x000fe400078e020d */
[----:B------:R-:W-:-:S07]  /*26b0*/  IMAD R11, R3, R2, R11 ;  /* 0x00000002030b7224 */ /* 0x000fce00078e020b */
.L_x_38:
[----:B------:R-:W-:Y:S01]  /*26c0*/  VIADD R14, R14, 0x1 ;  /* 0x000000010e0e7836 */ /* 0x000fe20000000000 */
[----:B------:R-:W-:Y:S01]  /*26d0*/  PLOP3.LUT P1, PT, PT, PT, PT, 0x80, 0x8 ;  /* 0x000000000008781c */ /* 0x000fe20003f2f070 */
[----:B------:R-:W-:Y:S02]  /*26e0*/  IMAD.IADD R69, R13, 0x1, R68 ;  /* 0x000000010d457824 */ /* 0x000fe400078e0244 */
[----:B------:R-:W-:Y:S01]  /*26f0*/  IMAD.IADD R63, R11, 0x1, R62 ;  /* 0x000000010b3f7824 */ /* 0x000fe200078e023e */
[----:B------:R-:W-:-:S04]  /*2700*/  ISETP.NE.AND P0, PT, R14, 0x2, PT ;  /* 0x000000020e00780c */ /* 0x000fc80003f05270 */
[----:B------:R-:W-:Y:S02]  /*2710*/  SEL R3, RZ, 0x1, P0 ;  /* 0x00000001ff037807 */ /* 0x000fe40000000000 */
[----:B------:R-:W-:Y:S02]  /*2720*/  SEL R14, R14, RZ, P0 ;  /* 0x000000ff0e0e7207 */ /* 0x000fe40000000000 */
[----:B------:R-:W-:Y:S01]  /*2730*/  LOP3.LUT R12, R12, R3, RZ, 0x3c, !PT ;  /* 0x000000030c0c7212 */ /* 0x000fe200078e3cff */
[----:B------:R-:W-:Y:S06]  /*2740*/  @P2 BRA `(.L_x_39) ;  /* 0xffffffec00702947 */ /* 0x000fec000383ffff */
[----:B------:R-:W-:Y:S01]  /*2750*/  UIADD3 UR13, UPT, UPT, UR13, 0x20, URZ ;  /* 0x000000200d0d7890 */ /* 0x000fe2000fffe0ff */
[----:B------:R-:W-:-:S03]  /*2760*/  SHF.L.U32 R3, R15, 0x1f, RZ ;  /* 0x0000001f0f037819 */ /* 0x000fc600000006ff */
[----:B------:R-:W-:-:S09]  /*2770*/  ULEA UR4, UR23, UR13, 0x3 ;  /* 0x0000000d17047291 */ /* 0x000fd2000f8e18ff */
[----:B------:R-:W1:Y:S02]  /*2780*/  SYNCS.PHASECHK.TRANS64.TRYWAIT P0, [UR4], R3 ;  /* 0x00000003ff0075a7 */ /* 0x000e640008001104 */
[----:B-1----:R-:W-:Y:S05]  /*2790*/  @!P0 BRA `(.L_x_40) ;  /* 0x0000004000e48947 */ /* 0x002fea0003800000 */
.L_x_111:
[----:B------:R-:W-:-:S04]  /*27a0*/  UIADD3 UR4, UPT, UPT, UR23, 0x1, URZ ;  /* 0x0000000117047890 */ /* 0x000fc8000fffe0ff */
[----:B------:R-:W-:-:S04]  /*27b0*/  UISETP.NE.AND UP0, UPT, UR4, 0x4, UPT ;  /* 0x000000040400788c */ /* 0x000fc8000bf05270 */
[----:B------:R-:W-:Y:S02]  /*27c0*/  USEL UR6, URZ, 0x1, UP0 ;  /* 0x00000001ff067887 */ /* 0x000fe40008000000 */
[----:B------:R-:W-:-:S04]  /*27d0*/  USEL UR4, UR4, URZ, UP0 ;  /* 0x000000ff04047287 */ /* 0x000fc80008000000 */
[----:B------:R-:W-:Y:S01]  /*27e0*/  ULEA UR5, UR4, UR13, 0x3 ;  /* 0x0000000d04057291 */ /* 0x000fe2000f8e18ff */
[----:B------:R-:W-:-:S04]  /*27f0*/  LOP3.LUT R2, R15, UR6, RZ, 0x3c, !PT ;  /* 0x000000060f027c12 */ /* 0x000fc8000f8e3cff */
[----:B-1----:R-:W-:-:S04]  /*2800*/  SHF.L.U32 R3, R2, 0x1f, RZ ;  /* 0x0000001f02037819 */ /* 0x002fc800000006ff */
[----:B------:R-:W1:Y:S02]  /*2810*/  SYNCS.PHASECHK.TRANS64.TRYWAIT P0, [UR5], R3 ;  /* 0x00000003ff0075a7 */ /* 0x000e640008001105 */
[----:B-1----:R-:W-:Y:S05]  /*2820*/  @!P0 BRA `(.L_x_41) ;  /* 0x0000004000d88947 */ /* 0x002fea0003800000 */
.L_x_113:
        /* <DEDUP_REMOVED lines=9> */
.L_x_115:
[----:B------:R-:W-:-:S04]  /*28c0*/  UIADD3 UR4, UPT, UPT, UR4, 0x1, URZ ;  /* 0x0000000104047890 */ /* 0x000fc8000fffe0ff */
[----:B------:R-:W-:-:S04]  /*28d0*/  UISETP.NE.AND UP0, UPT, UR4, 0x4, UPT ;  /* 0x000000040400788c */ /* 0x000fc8000bf05270 */
[----:B------:R-:W-:Y:S02]  /*28e0*/  USEL UR5, URZ, 0x1, UP0 ;  /* 0x00000001ff057887 */ /* 0x000fe40008000000 */
[----:B------:R-:W-:-:S04]  /*28f0*/  USEL UR4, UR4, URZ, UP0 ;  /* 0x000000ff04047287 */ /* 0x000fc80008000000 */
[----:B------:R-:W-:Y:S01]  /*2900*/  ULEA UR4, UR4, UR13, 0x3 ;  /* 0x0000000d04047291 */ /* 0x000fe2000f8e18ff */
[----:B-1----:R-:W-:-:S04]  /*2910*/  LOP3.LUT R3, R2, UR5, RZ, 0x3c, !PT ;  /* 0x0000000502037c12 */ /* 0x002fc8000f8e3cff */
[----:B------:R-:W-:Y:S01]  /*2920*/  SHF.L.U32 R3, R3, 0x1f, RZ ;  /* 0x0000001f03037819 */ /* 0x000fe200000006ff */
[----:B----4-:R-:W-:-:S07]  /*2930*/  IMAD.U32 R0, RZ, RZ, UR4 ;  /* 0x00000004ff007e24 */ /* 0x010fce000f8e00ff */
.L_x_43:
[----:B-1----:R1:W2:Y:S02]  /*2940*/  SYNCS.PHASECHK.TRANS64.TRYWAIT P0, [R0+URZ], R3 ;  /* 0x00000003000075a7 */ /* 0x0022a400080011ff */
[----:B--2---:R-:W-:Y:S05]  /*2950*/  @!P0 NANOSLEEP.SYNCS 0x989680 ;  /* 0x009896800000895d */ /* 0x004fea0003900000 */
[----:B------:R-:W2:Y:S02]  /*2960*/  @!P0 SYNCS.PHASECHK.TRANS64 P0, [R0+URZ], R3 ;  /* 0x00000003000085a7 */ /* 0x000ea400080010ff */
[----:B--2---:R-:W-:Y:S05]  /*2970*/  @P0 EXIT ;  /* 0x000000000000094d */ /* 0x004fea0003800000 */
[----:B------:R-:W-:Y:S05]  /*2980*/  BRA `(.L_x_43) ;  /* 0xfffffffc00ec7947 */ /* 0x000fea000383ffff */
.L_x_17:
[----:B------:R-:W-:-:S04]  /*2990*/  UISETP.NE.AND UP1, UPT, UR45, URZ, UPT ;  /* 0x000000ff2d00728c */ /* 0x000fc8000bf25270 */
[----:B------:R-:W-:-:S09]  /*29a0*/  UISETP.NE.OR UP1, UPT, UR10, 0x1, UP1 ;  /* 0x000000010a00788c */ /* 0x000fd20008f25670 */
[----:B------:R-:W-:Y:S05]  /*29b0*/  BRA.U UP1, `(.L_x_44) ;  /* 0x0000000501487547 */ /* 0x000fea000b800000 */
[----:B------:R-:W-:Y:S01]  /*29c0*/  ISETP.NE.AND P2, PT, R2, RZ, PT ;  /* 0x000000ff0200720c */ /* 0x000fe20003f45270 */
[----:B------:R-:W-:Y:S01]  /*29d0*/  IMAD.MOV.U32 R12, RZ, RZ, 0x1 ;  /* 0x00000001ff0c7424 */ /* 0x000fe200078e00ff */
[----:B------:R-:W-:Y:S02]  /*29e0*/  CS2R R10, SRZ ;  /* 0x00000000000a7805 */ /* 0x000fe4000001ff00 */
[----:B------:R-:W-:Y:S01]  /*29f0*/  CS2R R8, SRZ ;  /* 0x0000000000087805 */ /* 0x000fe2000001ff00 */
[----:B------:R-:W-:Y:S01]  /*2a00*/  UMOV UR6, 0x400 ;  /* 0x0000040000067882 */ /* 0x000fe20000000000 */
[----:B------:R-:W-:Y:S01]  /*2a10*/  UMOV UR5, URZ ;  /* 0x000000ff00057c82 */ /* 0x000fe20008000000 */
[----:B------:R-:W-:-:S12]  /*2a20*/  ULEA UR6, UR45, UR6, 0x18 ;  /* 0x000000062d067291 */ /* 0x000fd8000f8ec0ff */
.L_x_48:
[----:B------:R-:W-:Y:S02]  /*2a30*/  LEA R0, R8, UR6, 0x3 ;  /* 0x0000000608007c11 */ /* 0x000fe4000f8e18ff */
[----:B------:R-:W-:-:S03]  /*2a40*/  SHF.L.U32 R5, R9, 0x1f, RZ ;  /* 0x0000001f09057819 */ /* 0x000fc600000006ff */
[----:B------:R-:W-:Y:S01]  /*2a50*/  VIADD R4, R0, 0xe0 ;  /* 0x000000e000047836 */ /* 0x000fe20000000000 */
[----:B------:R-:W1:Y:S02]  /*2a60*/  SYNCS.PHASECHK.TRANS64.TRYWAIT P0, [R0+URZ+0xd0], R5 ;  /* 0x0000d005000075a7 */ /* 0x000e6400080011ff */
[----:B-1----:R-:W-:Y:S05]  /*2a70*/  @!P0 BRA `(.L_x_45) ;  /* 0x0000004000748947 */ /* 0x002fea0003800000 */
.L_x_116:
[----:B------:R-:W-:Y:S01]  /*2a80*/  ULEA UR4, UR5, UR6, 0x3 ;  /* 0x0000000605047291 */ /* 0x000fe2000f8e18ff */
[----:B------:R-:W-:Y:S02]  /*2a90*/  PRMT R4, RZ, 0x654, R4 ;  /* 0x00000654ff047816 */ /* 0x000fe40000000004 */
[----:B-1----:R-:W-:Y:S01]  /*2aa0*/  SHF.L.U32 R5, R12, 0x1f, RZ ;  /* 0x0000001f0c057819 */ /* 0x002fe200000006ff */
[----:B------:R-:W-:Y:S01]  /*2ab0*/  UIADD3 UR7, UPT, UPT, UR4, 0x70, URZ ;  /* 0x0000007004077890 */ /* 0x000fe2000fffe0ff */
[----:B------:R1:W-:Y:S05]  /*2ac0*/  SYNCS.ARRIVE.TRANS64.RED.A1T0 RZ, [R4+URZ], RZ ;  /* 0x000000ff04ff79a7 */ /* 0x0003ea00081004ff */
[----:B------:R-:W-:Y:S01]  /*2ad0*/  IMAD.U32 R7, RZ, RZ, UR7 ;  /* 0x00000007ff077e24 */ /* 0x000fe2000f8e00ff */
[----:B------:R-:W2:Y:S04]  /*2ae0*/  SYNCS.PHASECHK.TRANS64.TRYWAIT P0, [UR4+0x80], R5 ;  /* 0x00008005ff0075a7 */ /* 0x000ea80008001104 */
[----:B------:R-:W-:Y:S01]  /*2af0*/  PRMT R6, R2, 0x654, R7 ;  /* 0x0000065402067816 */ /* 0x000fe20000000007 */
[----:B-1----:R-:W-:Y:S01]  /*2b00*/  @!P2 IMAD.MOV.U32 R4, RZ, RZ, 0x10 ;  /* 0x00000010ff04a424 */ /* 0x002fe200078e00ff */
[----:B--2---:R-:W-:Y:S06]  /*2b10*/  @!P0 BRA `(.L_x_46) ;  /* 0x0000004000608947 */ /* 0x004fec0003800000 */
.L_x_118:
[----:B------:R-:W-:Y:S01]  /*2b20*/  ULEA UR8, UR5, UR6, 0x4 ;  /* 0x0000000605087291 */ /* 0x000fe2000f8e20ff */
[----:B------:R-:W-:Y:S01]  /*2b30*/  SEL R3, R6, R3, !P2 ;  /* 0x0000000306037207 */ /* 0x000fe20005000000 */
[----:B------:R-:W-:Y:S01]  /*2b40*/  UIADD3 UR9, UPT, UPT, UR4, 0x70, URZ ;  /* 0x0000007004097890 */ /* 0x000fe2000fffe0ff */
[----:B-1----:R-:W-:Y:S01]  /*2b50*/  LEA R0, R11, UR6, 0x3 ;  /* 0x000000060b007c11 */ /* 0x002fe2000f8e18ff */
[----:B------:R-:W-:Y:S01]  /*2b60*/  UIADD3 UR8, UPT, UPT, UR8, 0x100, URZ ;  /* 0x0000010008087890 */ /* 0x000fe2000fffe0ff */
[----:B------:R-:W-:Y:S01]  /*2b70*/  SHF.L.U32 R5, R10, 0x1f, RZ ;  /* 0x0000001f0a057819 */ /* 0x000fe200000006ff */
[----:B------:R1:W-:Y:S01]  /*2b80*/  @!P2 SYNCS.ARRIVE.TRANS64.RED RZ, [R3+URZ], R4 ;  /* 0x0000000403ffa9a7 */ /* 0x0003e200080004ff */
[----:B------:R-:W-:Y:S01]  /*2b90*/  UIADD3 UR4, UPT, UPT, UR5, 0x1, URZ ;  /* 0x0000000105047890 */ /* 0x000fe2000fffe0ff */
[----:B------:R-:W-:-:S03]  /*2ba0*/  VIADD R8, R8, 0x1 ;  /* 0x0000000108087836 */ /* 0x000fc60000000000 */
[----:B------:R-:W-:Y:S02]  /*2bb0*/  UISETP.NE.AND UP0, UPT, UR4, 0x2, UPT ;  /* 0x000000020400788c */ /* 0x000fe4000bf05270 */
[----:B------:R-:W-:Y:S06]  /*2bc0*/  UGETNEXTWORKID.BROADCAST [UR8], [UR9] ;  /* 0x00000000080073ca */ /* 0x000fec0008000100 */
[----:B------:R-:W-:Y:S01]  /*2bd0*/  USEL UR7, URZ, 0x1, UP0 ;  /* 0x00000001ff077887 */ /* 0x000fe20008000000 */
[----:B------:R-:W-:Y:S01]  /*2be0*/  ISETP.NE.AND P0, PT, R8, 0x2, PT ;  /* 0x000000020800780c */ /* 0x000fe20003f05270 */
[----:B------:R-:W-:Y:S01]  /*2bf0*/  USEL UR5, UR4, URZ, UP0 ;  /* 0x000000ff04057287 */ /* 0x000fe20008000000 */
[----:B------:R-:W2:Y:S03]  /*2c00*/  SYNCS.PHASECHK.TRANS64.TRYWAIT P1, [R0+URZ+0x70], R5 ;  /* 0x00007005000075a7 */ /* 0x000ea600080211ff */
[----:B------:R-:W-:Y:S01]  /*2c10*/  LOP3.LUT R12, R12, UR7, RZ, 0x3c, !PT ;  /* 0x000000070c0c7c12 */ /* 0x000fe2000f8e3cff */
[----:B-12---:R-:W-:Y:S07]  /*2c20*/  @!P1 BRA `(.L_x_47) ;  /* 0x0000004000349947 */ /* 0x006fee0003800000 */
.L_x_119:
[C---:B------:R-:W-:Y:S01]  /*2c30*/  LEA R4, R11.reuse, UR6, 0x4 ;  /* 0x000000060b047c11 */ /* 0x040fe2000f8e20ff */
[----:B-1----:R-:W-:Y:S01]  /*2c40*/  VIADD R0, R0, 0x80 ;  /* 0x0000008000007836 */ /* 0x002fe20000000000 */
[----:B------:R-:W-:Y:S01]  /*2c50*/  SEL R8, R8, RZ, P0 ;  /* 0x000000ff08087207 */ /* 0x000fe20000000000 */
[----:B------:R-:W-:-:S03]  /*2c60*/  VIADD R11, R11, 0x1 ;  /* 0x000000010b0b7836 */ /* 0x000fc60000000000 */
[----:B------:R-:W1:Y:S01]  /*2c70*/  LDS.128 R4, [R4+0x100] ;  /* 0x0001000004047984 */ /* 0x000e620000000c00 */
[----:B------:R-:W-:Y:S02]  /*2c80*/  PRMT R0, RZ, 0x654, R0 ;  /* 0x00000654ff007816 */ /* 0x000fe40000000000 */
[C---:B------:R-:W-:Y:S01]  /*2c90*/  ISETP.NE.AND P1, PT, R11.reuse, 0x2, PT ;  /* 0x000000020b00780c */ /* 0x040fe20003f25270 */
[----:B------:R-:W-:Y:S01]  /*2ca0*/  @!PT LDS RZ, [RZ] ;  /* 0x00000000fffff984 */ /* 0x000fe20000000800 */
[----:B------:R-:W-:Y:S01]  /*2cb0*/  @!PT LDS RZ, [RZ] ;  /* 0x00000000fffff984 */ /* 0x000fe20000000800 */
[----:B------:R-:W-:Y:S01]  /*2cc0*/  @!PT LDS RZ, [RZ] ;  /* 0x00000000fffff984 */ /* 0x000fe20000000800 */
[----:B------:R-:W-:Y:S01]  /*2cd0*/  @!PT LDS RZ, [RZ] ;  /* 0x00000000fffff984 */ /* 0x000fe20000000800 */
[----:B------:R2:W-:Y:S06]  /*2ce0*/  MEMBAR.ALL.CTA ;  /* 0x0000000000007992 */ /* 0x0005ec0000008000 */
[----:B--2---:R-:W2:Y:S01]  /*2cf0*/  FENCE.VIEW.ASYNC.S ;  /* 0x00000000000073c6 */ /* 0x004ea20000000000 */
[----:B------:R-:W-:Y:S01]  /*2d00*/  SEL R11, R11, RZ, P1 ;  /* 0x000000ff0b0b7207 */ /* 0x000fe20000800000 */
[----:B--2---:R2:W-:Y:S01]  /*2d10*/  SYNCS.ARRIVE.TRANS64.RED.A1T0 RZ, [R0+URZ], RZ ;  /* 0x000000ff00ff79a7 */ /* 0x0045e200081004ff */
[----:B-1----:R-:W-:-:S02]  /*2d20*/  LOP3.LUT P3, RZ, R6, 0x1, RZ, 0xc0, !PT ;  /* 0x0000000106ff7812 */ /* 0x002fc4000786c0ff */
[----:B------:R-:W-:-:S04]  /*2d30*/  SEL R5, RZ, 0x1, P1 ;  /* 0x00000001ff057807 */ /* 0x000fc80000800000 */
[----:B------:R-:W-:Y:S02]  /*2d40*/  LOP3.LUT R10, R10, R5, RZ, 0x3c, !PT ;  /* 0x000000050a0a7212 */ /* 0x000fe400078e3cff */
[----:B--2---:R-:W-:-:S04]  /*2d50*/  SEL R0, RZ, 0x1, P0 ;  /* 0x00000001ff007807 */ /* 0x004fc80000000000 */
[----:B------:R-:W-:Y:S01]  /*2d60*/  LOP3.LUT R9, R9, R0, RZ, 0x3c, !PT ;  /* 0x0000000009097212 */ /* 0x000fe200078e3cff */
[----:B------:R-:W-:Y:S06]  /*2d70*/  @P3 BRA `(.L_x_48) ;  /* 0xfffffffc002c3947 */ /* 0x000fec000383ffff */
[----:B------:R-:W-:Y:S01]  /*2d80*/  ULEA UR4, UR5, UR6, 0x3 ;  /* 0x0000000605047291 */ /* 0x000fe2000f8e18ff */
[----:B------:R-:W-:-:S08]  /*2d90*/  SHF.L.U32 R3, R12, 0x1f, RZ ;  /* 0x0000001f0c037819 */ /* 0x000fd000000006ff */
[----:B------:R-:W1:Y:S02]  /*2da0*/  SYNCS.PHASECHK.TRANS64 P0, [UR4+0x80], R3 ;  /* 0x00008003ff0075a7 */ /* 0x000e640008001004 */
[----:B-1----:R-:W-:Y:S05]  /*2db0*/  @P0 BRA `(.L_x_49) ;  /* 0x0000000000080947 */ /* 0x002fea0003800000 */
[----:B------:R-:W1:Y:S02]  /*2dc0*/  SYNCS.PHASECHK.TRANS64.TRYWAIT P0, [UR4+0x80], R3 ;  /* 0x00008003ff0075a7 */ /* 0x000e640008001104 */
[----:B-1----:R-:W-:Y:S05]  /*2dd0*/  @!P0 BRA `(.L_x_50) ;  /* 0x0000003c00dc8947 */ /* 0x002fea0003800000 */
.L_x_49:
[----:B------:R-:W-:-:S04]  /*2de0*/  UIADD3 UR7, UPT, UPT, UR5, 0x1, URZ ;  /* 0x0000000105077890 */ /* 0x000fc8000fffe0ff */
[----:B------:R-:W-:-:S04]  /*2df0*/  UISETP.NE.AND UP0, UPT, UR7, 0x2, UPT ;  /* 0x000000020700788c */ /* 0x000fc8000bf05270 */
[----:B------:R-:W-:Y:S02]  /*2e00*/  USEL UR8, URZ, 0x1, UP0 ;  /* 0x00000001ff087887 */ /* 0x000fe40008000000 */
[----:B------:R-:W-:-:S04]  /*2e10*/  USEL UR7, UR7, URZ, UP0 ;  /* 0x000000ff07077287 */ /* 0x000fc80008000000 */
[----:B------:R-:W-:Y:S01]  /*2e20*/  ULEA UR7, UR7, UR6, 0x3 ;  /* 0x0000000607077291 */ /* 0x000fe2000f8e18ff */
[----:B-1----:R-:W-:-:S04]  /*2e30*/  LOP3.LUT R3, R12, UR8, RZ, 0x3c, !PT ;  /* 0x000000080c037c12 */ /* 0x002fc8000f8e3cff */
[----:B------:R-:W-:-:S04]  /*2e40*/  SHF.L.U32 R0, R3, 0x1f, RZ ;  /* 0x0000001f03007819 */ /* 0x000fc800000006ff */
[----:B------:R-:W1:Y:S02]  /*2e50*/  SYNCS.PHASECHK.TRANS64 P0, [UR7+0x80], R0 ;  /* 0x00008000ff0075a7 */ /* 0x000e640008001007 */
[----:B-1----:R-:W-:Y:S05]  /*2e60*/  @P0 EXIT ;  /* 0x000000000000094d */ /* 0x002fea0003800000 */
[----:B------:R-:W-:Y:S02]  /*2e70*/  SHF.L.U32 R3, R3, 0x1f, RZ ;  /* 0x0000001f03037819 */ /* 0x000fe400000006ff */
[----:B------:R-:W-:-:S07]  /*2e80*/  MOV R0, UR7 ;  /* 0x0000000700007c02 */ /* 0x000fce0008000f00 */
.L_x_51:
[----:B-1----:R1:W2:Y:S02]  /*2e90*/  SYNCS.PHASECHK.TRANS64.TRYWAIT P0, [R0+URZ+0x80], R3 ;  /* 0x00008003000075a7 */ /* 0x0022a400080011ff */
[----:B--2---:R-:W-:Y:S05]  /*2ea0*/  @!P0 NANOSLEEP.SYNCS 0x989680 ;  /* 0x009896800000895d */ /* 0x004fea0003900000 */
[----:B------:R-:W2:Y:S02]  /*2eb0*/  @!P0 SYNCS.PHASECHK.TRANS64 P0, [R0+URZ+0x80], R3 ;  /* 0x00008003000085a7 */ /* 0x000ea400080010ff */
[----:B--2---:R-:W-:Y:S05]  /*2ec0*/  @P0 EXIT ;  /* 0x000000000000094d */ /* 0x004fea0003800000 */
[----:B------:R-:W-:Y:S05]  /*2ed0*/  BRA `(.L_x_51) ;  /* 0xfffffffc00ec7947 */ /* 0x000fea000383ffff */
.L_x_44:
[----:B------:R-:W-:-:S09]  /*2ee0*/  UISETP.NE.AND UP1, UPT, UR10, URZ, UPT ;  /* 0x000000ff0a00728c */ /* 0x000fd2000bf25270 */
[----:B------:R-:W-:Y:S05]  /*2ef0*/  BRA.U UP1, `(.L_x_52) ;  /* 0x0000001101f47547 */ /* 0x000fea000b800000 */
[----:B------:R-:W-:Y:S01]  /*2f00*/  UMOV UR4, 0x40 ;  /* 0x0000004000047882 */ /* 0x000fe20000000000 */
[----:B------:R-:W-:Y:S01]  /*2f10*/  NOP ;  /* 0x0000000000007918 */ /* 0x000fe20000000000 */
[----:B------:R-:W-:Y:S01]  /*2f20*/  ULEA UR5, UR45, UR4, 0x18 ;  /* 0x000000042d057291 */ /* 0x000fe2000f8ec0ff */
[----:B------:R-:W-:Y:S02]  /*2f30*/  UMOV UR6, 0x400 ;  /* 0x0000040000067882 */ /* 0x000fe40000000000 */
[----:B------:R-:W-:-:S06]  /*2f40*/  ULEA UR6, UR45, UR6, 0x18 ;  /* 0x000000062d067291 */ /* 0x000fcc000f8ec0ff */
[----:B------:R-:W1:Y:S02]  /*2f50*/  LDS.U8 R0, [UR5+0x1c] ;  /* 0x00001c05ff007984 */ /* 0x000e640008000000 */
[----:B-1----:R-:W-:-:S13]  /*2f60*/  ISETP.NE.AND P0, PT, R0, RZ, PT ;  /* 0x000000ff0000720c */ /* 0x002fda0003f05270 */
[----:B------:R-:W-:Y:S05]  /*2f70*/  @P0 BRA `(.L_x_53) ;  /* 0x0000000000580947 */ /* 0x000fea0003800000 */
[----:B------:R-:W-:-:S13]  /*2f80*/  ELECT P0, URZ, PT ;  /* 0x0000000000ff782f */ /* 0x000fda0003800000 */
[----:B------:R-:W-:Y:S05]  /*2f90*/  @!P0 BRA `(.L_x_54) ;  /* 0x0000000000608947 */ /* 0x000fea0003800000 */
[----:B------:R-:W-:Y:S01]  /*2fa0*/  UMOV UR4, 0x10 ;  /* 0x0000001000047882 */ /* 0x000fe20000000000 */
[----:B------:R-:W-:Y:S01]  /*2fb0*/  HFMA2 R0, -RZ, RZ, 0, 5.9604644775390625e-08 ;  /* 0x00000001ff007431 */ /* 0x000fe200000001ff */
[----:B------:R-:W-:-:S03]  /*2fc0*/  MOV R2, 0xffff ;  /* 0x0000ffff00027802 */ /* 0x000fc60000000f00 */
[----:B------:R-:W-:Y:S04]  /*2fd0*/  DEPBAR.LE SB1, 0x36 ;  /* 0x00009d800000791a */ /* 0x000fe80000000000 */
[----:B------:R-:W1:Y:S02]  /*2fe0*/  UTCATOMSWS.FIND_AND_SET.ALIGN UP0, UR4, UR4 ;  /* 0x00000004000475e3 */ /* 0x000e640008000800 */
[----:B-1----:R-:W-:Y:S01]  /*2ff0*/  MOV R3, UR4 ;  /* 0x0000000400037c02 */ /* 0x002fe20008000f00 */
[----:B------:R-:W-:Y:S06]  /*3000*/  BRA.U UP0, `(.L_x_55) ;  /* 0x0000000100187547 */ /* 0x000fec000b800000 */
.L_x_56:
[----:B------:R-:W-:Y:S05]  /*3010*/  NANOSLEEP 0x64 ;  /* 0x000000640000795d */ /* 0x000fea0003800000 */
[----:B------:R-:W-:-:S05]  /*3020*/  UMOV UR4, 0x10 ;  /* 0x0000001000047882 */ /* 0x000fca0000000000 */
[----:B------:R-:W-:Y:S04]  /*3030*/  DEPBAR.LE SB1, 0x36 ;  /* 0x00009d800000791a */ /* 0x000fe80000000000 */
[----:B------:R-:W1:Y:S02]  /*3040*/  UTCATOMSWS.FIND_AND_SET.ALIGN UP0, UR4, UR4 ;  /* 0x00000004000475e3 */ /* 0x000e640008000800 */
[----:B-1----:R-:W-:Y:S01]  /*3050*/  MOV R3, UR4 ;  /* 0x0000000400037c02 */ /* 0x002fe20008000f00 */
[----:B------:R-:W-:Y:S05]  /*3060*/  BRA.U !UP0, `(.L_x_56) ;  /* 0xfffffffd08e87547 */ /* 0x000fea000b83ffff */
.L_x_55:
[-C--:B------:R-:W-:Y:S02]  /*3070*/  SHF.L.U32 R2, R2, R3.reuse, RZ ;  /* 0x0000000302027219 */ /* 0x080fe400000006ff */
[----:B------:R-:W-:Y:S01]  /*3080*/  SHF.L.U32 R0, R0, R3, RZ ;  /* 0x0000000300007219 */ /* 0x000fe200000006ff */
[----:B------:R-:W-:Y:S02]  /*3090*/  IMAD.SHL.U32 R3, R3, 0x20, RZ ;  /* 0x0000002003037824 */ /* 0x000fe400078e00ff */
[----:B------:R1:W-:Y:S04]  /*30a0*/  ATOMS.OR RZ, [UR5+0x14], R2 ;  /* 0x00001402ffff798c */ /* 0x0003e8000b000005 */
[----:B------:R1:W-:Y:S04]  /*30b0*/  ATOMS.OR RZ, [UR5+0x18], R0 ;  /* 0x00001800ffff798c */ /* 0x0003e8000b000005 */
[----:B------:R1:W-:Y:S01]  /*30c0*/  STS [UR6+0x120], R3 ;  /* 0x00012003ff007988 */ /* 0x0003e20008000806 */
[----:B------:R-:W-:Y:S05]  /*30d0*/  BRA `(.L_x_54) ;  /* 0x0000000000107947 */ /* 0x000fea0003800000 */
.L_x_53:
[----:B------:R-:W-:Y:S02]  /*30e0*/  MOV R0, 0xffffffff ;  /* 0xffffffff00007802 */ /* 0x000fe40000000f00 */
[----:B------:R-:W-:-:S03]  /*30f0*/  MOV R2, 0x3120 ;  /* 0x0000312000027802 */ /* 0x000fc60000000f00 */
[----:B------:R1:W-:Y:S04]  /*3100*/  STS [UR6+0x120], R0 ;  /* 0x00012000ff007988 */ /* 0x0003e80008000806 */
[----:B-1-3-5:R-:W-:Y:S05]  /*3110*/  CALL.REL.NOINC `($__internal_1_$__cuda_sm10x_tcgen05_guardrail_trap_phase_invalid_during_alloc) ;  /* 0x00000040006c7944 */ /* 0x02afea0003c00000 */
.L_x_54:
[----:B------:R-:W-:Y:S05]  /*3120*/  WARPSYNC.ALL ;  /* 0x0000000000007948 */ /* 0x000fea0003800000 */
[----:B------:R-:W2:Y:S01]  /*3130*/  S2UR UR4, SR_CgaCtaId ;  /* 0x00000000000479c3 */ /* 0x000ea20000008800 */
[----:B------:R-:W-:Y:S01]  /*3140*/  UMOV UR71, 0x400 ;  /* 0x0000040000477882 */ /* 0x000fe20000000000 */
[----:B------:R-:W-:-:S06]  /*3150*/  NOP ;  /* 0x0000000000007918 */ /* 0x000fcc0000000000 */
[----:B------:R-:W-:Y:S06]  /*3160*/  BAR.ARV 0x6, 0xa0 ;  /* 0x0182800000007b1d */ /* 0x000fec0000002000 */
[----:B------:R-:W4:Y:S01]  /*3170*/  LDCU UR5, c[0x0][0x38c] ;  /* 0x00007180ff0577ac */ /* 0x000f220008000800 */
[----:B------:R-:W-:Y:S01]  /*3180*/  IMAD.MOV.U32 R11, RZ, RZ, 0x1 ;  /* 0x00000001ff0b7424 */ /* 0x000fe200078e00ff */
[----:B------:R-:W-:Y:S01]  /*3190*/  CS2R R8, SRZ ;  /* 0x0000000000087805 */ /* 0x000fe2000001ff00 */
[----:B------:R-:W-:Y:S01]  /*31a0*/  IMAD.MOV.U32 R10, RZ, RZ, RZ ;  /* 0x000000ffff0a7224 */ /* 0x000fe200078e00ff */
[----:B------:R-:W3:Y:S01]  /*31b0*/  LDCU UR7, c[0x0][0x38c] ;  /* 0x00007180ff0777ac */ /* 0x000ee20008000800 */
[----:B------:R-:W-:Y:S01]  /*31c0*/  UMOV UR74, URZ ;  /* 0x000000ff004a7c82 */ /* 0x000fe20008000000 */
[----:B------:R-:W-:Y:S01]  /*31d0*/  UMOV UR9, URZ ;  /* 0x000000ff00097c82 */ /* 0x000fe20008000000 */
[----:B--2---:R-:W-:Y:S01]  /*31e0*/  ULEA UR71, UR4, UR71, 0x18 ;  /* 0x0000004704477291 */ /* 0x004fe2000f8ec0ff */
[----:B------:R-:W-:Y:S01]  /*31f0*/  UMOV UR76, 0x0 ;  /* 0x00000000004c7882 */ /* 0x000fe20000000000 */
[----:B------:R-:W-:-:S02]  /*3200*/  UMOV UR77, 0x4080010 ;  /* 0x04080010004d7882 */ /* 0x000fc40000000000 */
[----:B------:R-:W-:Y:S02]  /*3210*/  UIADD3 UR6, UPT, UPT, UR71, 0x22400, URZ ;  /* 0x0002240047067890 */ /* 0x000fe4000fffe0ff */
[----:B----4-:R-:W-:-:S03]  /*3220*/  UIADD3 UR5, UPT, UPT, UR5, 0xff, URZ ;  /* 0x000000ff05057890 */ /* 0x010fc6000fffe0ff */
[----:B-1----:R-:W1:Y:S01]  /*3230*/  LDS R0, [UR71+0x120] ;  /* 0x00012047ff007984 */ /* 0x002e620008000800 */
[----:B------:R-:W-:Y:S02]  /*3240*/  USHF.R.S32.HI UR4, URZ, 0x1f, UR5 ;  /* 0x0000001fff047899 */ /* 0x000fe40008011405 */
[----:B---3--:R-:W-:Y:S02]  /*3250*/  UISETP.GE.AND UP3, UPT, UR7, 0x1, UPT ;  /* 0x000000010700788c */ /* 0x008fe4000bf66270 */
[----:B------:R-:W-:Y:S02]  /*3260*/  ULEA.HI UR4, UR4, UR5, URZ, 0x8 ;  /* 0x0000000504047291 */ /* 0x000fe4000f8f40ff */
[----:B------:R-:W-:Y:S02]  /*3270*/  UIADD3 UR5, UPT, UPT, UR71, 0x2400, URZ ;  /* 0x0000240047057890 */ /* 0x000fe4000fffe0ff */
[----:B------:R-:W-:Y:S02]  /*3280*/  USHF.R.S32.HI UR8, URZ, 0x8, UR4 ;  /* 0x00000008ff087899 */ /* 0x000fe40008011404 */
[----:B------:R-:W-:-:S02]  /*3290*/  USHF.R.U32.HI UR4, URZ, 0x4, UR6 ;  /* 0x00000004ff047899 */ /* 0x000fc40008011606 */
[----:B------:R-:W-:Y:S02]  /*32a0*/  UISETP.LT.AND UP0, UPT, UR8, 0x1, UPT ;  /* 0x000000010800788c */ /* 0x000fe4000bf01270 */
[----:B------:R-:W-:Y:S01]  /*32b0*/  IMAD.U32 R12, RZ, RZ, UR8 ;  /* 0x00000008ff0c7e24 */ /* 0x000fe2000f8e00ff */
[----:B------:R-:W-:Y:S02]  /*32c0*/  ULOP3.LUT UR4, UR4, 0x3fff, URZ, 0xc0, !UPT ;  /* 0x00003fff04047892 */ /* 0x000fe4000f8ec0ff */
[----:B------:R-:W-:Y:S02]  /*32d0*/  USEL UR6, UR8, 0x1, !UP0 ;  /* 0x0000000108067887 */ /* 0x000fe4000c000000 */
[----:B------:R-:W-:Y:S02]  /*32e0*/  ULOP3.LUT UR73, UR4, 0x10000, URZ, 0xfc, !UPT ;  /* 0x0001000004497892 */ /* 0x000fe4000f8efcff */
[----:B------:R-:W-:Y:S02]  /*32f0*/  UIADD3 UR4, UPT, UPT, -UR6, URZ, URZ ;  /* 0x000000ff06047290 */ /* 0x000fe4000fffe1ff */
[----:B------:R-:W-:-:S04]  /*3300*/  USHF.R.U32.HI UR5, URZ, 0x4, UR5 ;  /* 0x00000004ff057899 */ /* 0x000fc80008011605 */
[----:B------:R-:W-:Y:S01]  /*3310*/  ULOP3.LUT UR5, UR5, 0x3fff, URZ, 0xc0, !UPT ;  /* 0x00003fff05057892 */ /* 0x000fe2000f8ec0ff */
[----:B------:R-:W-:-:S03]  /*3320*/  MOV R13, UR4 ;  /* 0x00000004000d7c02 */ /* 0x000fc60008000f00 */
[----:B------:R-:W-:Y:S01]  /*3330*/  ULOP3.LUT UR72, UR5, 0x10000, URZ, 0xfc, !UPT ;  /* 0x0001000005487892 */ /* 0x000fe2000f8efcff */
[----:B-1----:R-:W-:-:S13]  /*3340*/  R2UR UR8, R0 ;  /* 0x00000000000872ca */ /* 0x002fda00000e0000 */
[----:B------:R-:W-:-:S07]  /*3350*/  MOV R14, UR8 ;  /* 0x00000008000e7c02 */ /* 0x000fce0008000f00 */
.L_x_63:
[----:B------:R-:W-:Y:S02]  /*3360*/  LEA R0, R10, UR71, 0x3 ;  /* 0x000000470a007c11 */ /* 0x000fe4000f8e18ff */
[----:B------:R-:W-:Y:S02]  /*3370*/  SHF.L.U32 R5, R9, 0x1f, RZ ;  /* 0x0000001f09057819 */ /* 0x000fe400000006ff */
[----:B------:R-:W-:Y:S01]  /*3380*/  PLOP3.LUT P0, PT, PT, PT, UP3, 0x80, 0x8 ;  /* 0x000000000008781c */ /* 0x000fe20003f0f038 */
[----:B------:R-:W-:Y:S01]  /*3390*/  VIADD R3, R0, 0x80 ;  /* 0x0000008000037836 */ /* 0x000fe20000000000 */
[----:B-1----:R-:W1:Y:S02]  /*33a0*/  SYNCS.PHASECHK.TRANS64.TRYWAIT P1, [R0+URZ+0x70], R5 ;  /* 0x00007005000075a7 */ /* 0x002e6400080211ff */
[----:B-1----:R-:W-:Y:S09]  /*33b0*/  @!P1 BRA `(.L_x_57) ;  /* 0x00000038007c9947 */ /* 0x002ff20003800000 */
.L_x_121:
[----:B------:R-:W-:Y:S01]  /*33c0*/  LEA R4, R10, UR71, 0x4 ;  /* 0x000000470a047c11 */ /* 0x000fe2000f8e20ff */
[----:B------:R-:W-:Y:S01]  /*33d0*/  @UP3 ULEA UR4, UR9, UR71, 0x3 ;  /* 0x0000004709043291 */ /* 0x000fe2000f8e18ff */
[----:B------:R-:W-:Y:S01]  /*33e0*/  PLOP3.LUT P2, PT, PT, PT, PT, 0x80, 0x8 ;  /* 0x000000000008781c */ /* 0x000fe20003f4f070 */
[----:B------:R-:W-:Y:S01]  /*33f0*/  ULEA UR75, UR74, UR71, 0x3 ;  /* 0x000000474a4b7291 */ /* 0x000fe2000f8e18ff */
[----:B------:R-:W-:Y:S02]  /*3400*/  PRMT R3, RZ, 0x654, R3 ;  /* 0x00000654ff037816 */ /* 0x000fe40000000003 */
[----:B-1----:R-:W1:Y:S01]  /*3410*/  LDS.128 R4, [R4+0x100] ;  /* 0x0001000004047984 */ /* 0x002e620000000c00 */
[----:B------:R-:W-:Y:S02]  /*3420*/  @P0 SHF.L.U32 R2, R8, 0x1f, RZ ;  /* 0x0000001f08020819 */ /* 0x000fe400000006ff */
[----:B------:R-:W-:Y:S01]  /*3430*/  SHF.L.U32 R0, R11, 0x1f, RZ ;  /* 0x0000001f0b007819 */ /* 0x000fe200000006ff */
[----:B------:R-:W-:Y:S01]  /*3440*/  @!PT LDS RZ, [RZ] ;  /* 0x00000000fffff984 */ /* 0x000fe20000000800 */
[----:B------:R-:W-:Y:S01]  /*3450*/  @!PT LDS RZ, [RZ] ;  /* 0x00000000fffff984 */ /* 0x000fe20000000800 */
[----:B------:R-:W-:Y:S01]  /*3460*/  @!PT LDS RZ, [RZ] ;  /* 0x00000000fffff984 */ /* 0x000fe20000000800 */
[----:B------:R-:W-:Y:S01]  /*3470*/  @!PT LDS RZ, [RZ] ;  /* 0x00000000fffff984 */ /* 0x000fe20000000800 */
[----:B------:R2:W-:Y:S06]  /*3480*/  MEMBAR.ALL.CTA ;  /* 0x0000000000007992 */ /* 0x0005ec0000008000 */
[----:B--2---:R-:W2:Y:S01]  /*3490*/  FENCE.VIEW.ASYNC.S ;  /* 0x00000000000073c6 */ /* 0x004ea20000000000 */
[----:B------:R-:W-:Y:S01]  /*34a0*/  R2UR UR6, R14 ;  /* 0x000000000e0672ca */ /* 0x000fe200000e0000 */
[----:B--2---:R2:W-:Y:S01]  /*34b0*/  SYNCS.ARRIVE.TRANS64.RED.A1T0 RZ, [R3+URZ], RZ ;  /* 0x000000ff03ff79a7 */ /* 0x0045e200081004ff */
[----:B------:R2:W3:Y:S01]  /*34c0*/  @P0 SYNCS.PHASECHK.TRANS64.TRYWAIT P2, [UR4], R2 ;  /* 0x00000002ff0005a7 */ /* 0x0004e20008041104 */
[----:B------:R-:W-:Y:S01]  /*34d0*/  ULEA.HI UR4, UR74, UR74, URZ, 0x1 ;  /* 0x0000004a4a047291 */ /* 0x000fe2000f8f08ff */
[----:B-1----:R-:W-:-:S03]  /*34e0*/  LOP3.LUT P1, RZ, R6, 0x1, RZ, 0xc0, !PT ;  /* 0x0000000106ff7812 */ /* 0x002fc6000782c0ff */
[----:B------:R-:W-:Y:S02]  /*34f0*/  USHF.L.U32 UR5, UR4, 0x4, URZ ;  /* 0x0000000404057899 */ /* 0x000fe400080006ff */
[----:B------:R-:W-:Y:S02]  /*3500*/  ULOP3.LUT UR8, UR4, 0xffe, URZ, 0xc0, !UPT ;  /* 0x00000ffe04087892 */ /* 0x000fe4000f8ec0ff */
[----:B------:R-:W-:Y:S02]  /*3510*/  ULOP3.LUT UR4, UR5, 0xffffffe0, URZ, 0xc0, !UPT ;  /* 0xffffffe005047892 */ /* 0x000fe4000f8ec0ff */
[----:B------:R-:W-:Y:S02]  /*3520*/  UIADD3 UR8, UPT, UPT, -UR8, UR74, URZ ;  /* 0x0000004a08087290 */ /* 0x000fe4000fffe1ff */
[----:B------:R-:W-:Y:S01]  /*3530*/  UIADD3 UR4, UPT, UPT, UR6, UR4, URZ ;  /* 0x0000000406047290 */ /* 0x000fe2000fffe0ff */
[----:B------:R-:W1:Y:S03]  /*3540*/  SYNCS.PHASECHK.TRANS64.TRYWAIT P0, [UR75+0xb0], R0 ;  /* 0x0000b000ff0075a7 */ /* 0x000e66000800114b */
[----:B------:R-:W-:Y:S01]  /*3550*/  ULEA UR8, UR8, UR4, 0x14 ;  /* 0x0000000408087291 */ /* 0x000fe2000f8ea0ff */
[----:B-123--:R-:W-:Y:S11]  /*3560*/  @!P0 BRA `(.L_x_58) ;  /* 0x0000003800248947 */ /* 0x00eff60003800000 */
.L_x_123:
[----:B------:R-:W-:Y:S01]  /*3570*/  IADD3 R10, PT, PT, R10, 0x1, RZ ;  /* 0x000000010a0a7810 */ /* 0x000fe20007ffe0ff */
[----:B------:R-:W-:Y:S06]  /*3580*/  BRA.U !UP3, `(.L_x_59) ;  /* 0x000000050bec7547 */ /* 0x000fec000b800000 */
[----:B------:R-:W-:Y:S01]  /*3590*/  R2UR UR69, R13 ;  /* 0x000000000d4572ca */ /* 0x000fe200000e0000 */
[----:B------:R-:W-:Y:S01]  /*35a0*/  UPLOP3.LUT UP4, UPT, UPT, UPT, UPT, 0x40, 0x4 ;  /* 0x000000000004789c */ /* 0x000fe20003f8e870 */
[----:B------:R-:W-:Y:S01]  /*35b0*/  R2UR UR68, R12 ;  /* 0x000000000c4472ca */ /* 0x000fe200000e0000 */
[----:B------:R-:W-:-:S14]  /*35c0*/  UMOV UR7, UR9 ;  /* 0x0000000900077c82 */ /* 0x000fdc0008000000 */
.L_x_62:
[----:B------:R-:W-:Y:S02]  /*35d0*/  UIADD3 UR69, UPT, UPT, UR69, 0x1, URZ ;  /* 0x0000000145457890 */ /* 0x000fe4000fffe0ff */
[----:B--2---:R-:W-:Y:S02]  /*35e0*/  ULEA UR5, UR7, UR71, 0x3 ;  /* 0x0000004707057291 */ /* 0x004fe4000f8e18ff */
[----:B------:R-:W-:Y:S01]  /*35f0*/  UISETP.NE.AND UP0, UPT, UR69, URZ, UPT ;  /* 0x000000ff4500728c */ /* 0x000fe2000bf05270 */
[----:B------:R-:W-:Y:S10]  /*3600*/  @P2 BRA `(.L_x_60) ;  /* 0x00000000000c2947 */ /* 0x000ff40003800000 */
[----:B-1----:R-:W-:Y:S04]  /*3610*/  SHF.L.U32 R3, R8, 0x1f, RZ ;  /* 0x0000001f08037819 */ /* 0x002fe800000006ff */
[----:B------:R-:W1:Y:S02]  /*3620*/  SYNCS.PHASECHK.TRANS64.TRYWAIT P0, [UR5], R3 ;  /* 0x00000003ff0075a7 */ /* 0x000e640008001105 */
[----:B-1----:R-:W-:Y:S05]  /*3630*/  @!P0 BRA `(.L_x_61) ;  /* 0x0000003800088947 */ /* 0x002fea0003800000 */
.L_x_60:
[----:B------:R-:W-:Y:S01]  /*3640*/  UISETP.NE.AND UP1, UPT, UR68, 0x1, UPT ;  /* 0x000000014400788c */ /* 0x000fe2000bf25270 */
[----:B------:R-:W-:Y:S01]  /*3650*/  PLOP3.LUT P2, PT, PT, PT, PT, 0x80, 0x8 ;  /* 0x000000000008781c */ /* 0x000fe20003f4f070 */
[----:B------:R-:W-:Y:S01]  /*3660*/  UIADD3 UR9, UPT, UPT, UR7, 0x1, URZ ;  /* 0x0000000107097890 */ /* 0x000fe2000fffe0ff */
[----:B-1----:R-:W-:Y:S01]  /*3670*/  MOV.SPILL R3, UR75 ;  /* 0x0000004b00037c02 */ /* 0x002fe20009000f00 */
[----:B------:R-:W-:Y:S01]  /*3680*/  UIADD3 UR70, UPT, UPT, UR5, 0x20, URZ ;  /* 0x0000002005467890 */ /* 0x000fe2000fffe0ff */
[----:B------:R-:W-:Y:S01]  /*3690*/  MOV.SPILL R2, UR74 ;  /* 0x0000004a00027c02 */ /* 0x000fe20009000f00 */
[----:B------:R-:W-:Y:S01]  /*36a0*/  UISETP.NE.AND UP2, UPT, UR9, 0x4, UPT ;  /* 0x000000040900788c */ /* 0x000fe2000bf45270 */
[----:B------:R-:W-:Y:S01]  /*36b0*/  PLOP3.LUT P0, PT, PT, PT, UP1, 0x80, 0x8 ;  /* 0x000000000008781c */ /* 0x000fe20003f0f018 */
[----:B------:R-:W-:Y:S02]  /*36c0*/  ULEA UR6, UR7, UR73, 0xa ;  /* 0x0000004907067291 */ /* 0x000fe4000f8e50ff */
[----:B------:R-:W-:Y:S02]  /*36d0*/  USEL UR5, URZ, 0x1, UP2 ;  /* 0x00000001ff057887 */ /* 0x000fe40009000000 */
[----:B------:R-:W-:Y:S02]  /*36e0*/  USEL UR9, UR9, URZ, UP2 ;  /* 0x000000ff09097287 */ /* 0x000fe40009000000 */
[----:B------:R-:W-:Y:S02]  /*36f0*/  ULEA UR4, UR7, UR72, 0xb ;  /* 0x0000004807047291 */ /* 0x000fe4000f8e58ff */
[----:B------:R-:W-:Y:S01]  /*3700*/  @UP1 ULEA UR7, UR9, UR71, 0x3 ;  /* 0x0000004709071291 */ /* 0x000fe2000f8e18ff */
[----:B------:R-:W-:Y:S01]  /*3710*/  LOP3.LUT R8, R8, UR5, RZ, 0x3c, !PT ;  /* 0x0000000508087c12 */ /* 0x000fe2000f8e3cff */
[----:B------:R-:W-:Y:S02]  /*3720*/  UIADD3 UR20, UPT, UPT, UR6, 0x2, URZ ;  /* 0x0000000206147890 */ /* 0x000fe4000fffe0ff */
[----:B------:R-:W-:Y:S01]  /*3730*/  UIADD3 UR18, UPT, UPT, UR4, 0x2, URZ ;  /* 0x0000000204127890 */ /* 0x000fe2000fffe0ff */
[----:B------:R-:W-:Y:S01]  /*3740*/  @P0 SHF.L.U32 R0, R8, 0x1f, RZ ;  /* 0x0000001f08000819 */ /* 0x000fe200000006ff */
[----:B------:R-:W-:Y:S02]  /*3750*/  UIADD3 UR14, UPT, UPT, UR6, 0x4, URZ ;  /* 0x00000004060e7890 */ /* 0x000fe4000fffe0ff */
[----:B------:R-:W-:Y:S01]  /*3760*/  UIADD3 UR12, UPT, UPT, UR4, 0x4, URZ ;  /* 0x00000004040c7890 */ /* 0x000fe2000fffe0ff */
[----:B------:R2:W3:Y:S01]  /*3770*/  @P0 SYNCS.PHASECHK.TRANS64.TRYWAIT P2, [UR7], R0 ;  /* 0x00000000ff0005a7 */ /* 0x0004e20008041107 */
[----:B------:R-:W-:Y:S02]  /*3780*/  UIADD3 UR66, UPT, UPT, UR6, 0x6, URZ ;  /* 0x0000000606427890 */ /* 0x000fe4000fffe0ff */
        /* <DEDUP_REMOVED lines=24> */
[----:B------:R-:W-:Y:S01]  /*3910*/  UIADD3 UR68, UPT, UPT, UR68, -0x1, URZ ;  /* 0xffffffff44447890 */ /* 0x000fe2000fffe0ff */
[----:B------:R-:W-:Y:S01]  /*3920*/  UMOV UR7, 0x40004040 ;  /* 0x4000404000077882 */ /* 0x000fe20000000000 */
[----:B------:R-:W-:Y:S01]  /*3930*/  UMOV UR74, 0x0 ;  /* 0x00000000004a7882 */ /* 0x000fe20000000000 */
[----:B------:R-:W-:Y:S01]  /*3940*/  UMOV UR75, 0x4080010 ;  /* 0x04080010004b7882 */ /* 0x000fe20000000000 */
[----:B------:R-:W-:Y:S01]  /*3950*/  UMOV UR5, 0x40004040 ;  /* 0x4000404000057882 */ /* 0x000fe20000000000 */
[----:B------:R-:W-:Y:S01]  /*3960*/  UMOV UR21, 0x40004040 ;  /* 0x4000404000157882 */ /* 0x000fe20000000000 */
[----:B------:R1:W-:Y:S01]  /*3970*/  UTCHMMA gdesc[UR4], gdesc[UR6], tmem[UR8], tmem[UR74], idesc[UR75], UP4 ;  /* 0x00ff4a06040075ea */ /* 0x0003e2000a000008 */
[----:B------:R-:W-:Y:S01]  /*3980*/  UPLOP3.LUT UP4, UPT, UPT, UPT, UPT, 0x80, 0x8 ;  /* 0x000000000008789c */ /* 0x000fe20003f8f070 */
[----:B------:R-:W-:Y:S01]  /*3990*/  UMOV UR19, 0x40004040 ;  /* 0x4000404000137882 */ /* 0x000fe20000000000 */
[----:B------:R-:W-:Y:S01]  /*39a0*/  UMOV UR15, 0x40004040 ;  /* 0x40004040000f7882 */ /* 0x000fe20000000000 */
[----:B------:R4:W-:Y:S01]  /*39b0*/  UTCHMMA gdesc[UR18], gdesc[UR20], tmem[UR8], tmem[UR74], idesc[UR75], UPT ;  /* 0x00ff4a14120075ea */ /* 0x0009e2000b800008 */
[----:B------:R-:W-:Y:S01]  /*39c0*/  UMOV UR13, 0x40004040 ;  /* 0x40004040000d7882 */ /* 0x000fe20000000000 */
        /* <DEDUP_REMOVED lines=18> */
[----:B-1----:R-:W-:Y:S01]  /*3af0*/  UIADD3 UR4, UPT, UPT, UR4, 0x606, URZ ;  /* 0x0000060604047890 */ /* 0x002fe2000fffe0ff */
[----:B------:R-:W-:Y:S01]  /*3b00*/  UMOV UR6, 0x0 ;  /* 0x0000000000067882 */ /* 0x000fe20000000000 */
[----:B------:R-:W-:Y:S01]  /*3b10*/  UMOV UR7, 0x4080010 ;  /* 0x0408001000077882 */ /* 0x000fe20000000000 */
[----:B------:R-:W-:Y:S01]  /*3b20*/  UMOV UR31, 0x40004040 ;  /* 0x40004040001f7882 */ /* 0x000fe20000000000 */
[----:B----4-:R-:W-:Y:S01]  /*3b30*/  UMOV UR20, 0x0 ;  /* 0x0000000000147882 */ /* 0x010fe20000000000 */
[----:B------:R-:W-:Y:S01]  /*3b40*/  UMOV UR21, 0x4080010 ;  /* 0x0408001000157882 */ /* 0x000fe20000000000 */
[----:B------:R-:W-:Y:S01]  /*3b50*/  UMOV UR18, 0x0 ;  /* 0x0000000000127882 */ /* 0x000fe20000000000 */
[----:B------:R1:W-:Y:S01]  /*3b60*/  UTCHMMA gdesc[UR12], gdesc[UR14], tmem[UR8], tmem[UR20], idesc[UR21], UPT ;  /* 0x00ff140e0c0075ea */ /* 0x0003e2000b800008 */
[----:B------:R-:W-:Y:S01]  /*3b70*/  UTCHMMA gdesc[UR64], gdesc[UR66], tmem[UR8], tmem[UR20], idesc[UR21], UPT ;  /* 0x00ff1442400075ea */ /* 0x000fe2000b800008 */
[----:B------:R-:W-:Y:S01]  /*3b80*/  UMOV UR19, 0x4080010 ;  /* 0x0408001000137882 */ /* 0x000fe20000000000 */
[----:B------:R-:W-:Y:S01]  /*3b90*/  UTCHMMA gdesc[UR60], gdesc[UR62], tmem[UR8], tmem[UR20], idesc[UR21], UPT ;  /* 0x00ff143e3c0075ea */ /* 0x000fe2000b800008 */
[----:B------:R-:W-:Y:S01]  /*3ba0*/  UTCHMMA gdesc[UR56], gdesc[UR58], tmem[UR8], tmem[UR18], idesc[UR19], UPT ;  /* 0x00ff123a380075ea */ /* 0x000fe2000b800008 */
[----:B------:R-:W-:Y:S01]  /*3bb0*/  UTCHMMA gdesc[UR52], gdesc[UR54], tmem[UR8], tmem[UR18], idesc[UR19], UPT ;  /* 0x00ff1236340075ea */ /* 0x000fe2000b800008 */
[----:B------:R-:W-:Y:S01]  /*3bc0*/  UTCHMMA gdesc[UR48], gdesc[UR50], tmem[UR8], tmem[UR18], idesc[UR19], UPT ;  /* 0x00ff1232300075ea */ /* 0x000fe2000b800008 */
[----:B------:R-:W-:Y:S01]  /*3bd0*/  UTCHMMA gdesc[UR44], gdesc[UR46], tmem[UR8], tmem[UR6], idesc[UR7], UPT ;  /* 0x00ff062e2c0075ea */ /* 0x000fe2000b800008 */
[----:B------:R-:W-:Y:S01]  /*3be0*/  UMOV UR29, 0x40004040 ;  /* 0x40004040001d7882 */ /* 0x000fe20000000000 */
[----:B------:R-:W-:Y:S01]  /*3bf0*/  UMOV UR27, 0x40004040 ;  /* 0x40004040001b7882 */ /* 0x000fe20000000000 */
[----:B------:R-:W-:Y:S01]  /*3c00*/  UMOV UR25, 0x40004040 ;  /* 0x4000404000197882 */ /* 0x000fe20000000000 */
[----:B------:R-:W-:Y:S01]  /*3c10*/  UMOV UR23, 0x40004040 ;  /* 0x4000404000177882 */ /* 0x000fe20000000000 */
[----:B------:R-:W-:Y:S01]  /*3c20*/  UMOV UR17, 0x40004040 ;  /* 0x4000404000117882 */ /* 0x000fe20000000000 */
[----:B------:R-:W-:Y:S01]  /*3c30*/  UMOV UR11, 0x40004040 ;  /* 0x40004040000b7882 */ /* 0x000fe20000000000 */
[----:B------:R-:W-:Y:S02]  /*3c40*/  R2UR.FILL UR75, R3 ;  /* 0x00000000034b72ca */ /* 0x000fe400004e0000 */
[----:B------:R-:W-:Y:S01]  /*3c50*/  R2UR.FILL UR74, R2 ;  /* 0x00000000024a72ca */ /* 0x000fe200004e0000 */
[----:B-1----:R-:W-:Y:S01]  /*3c60*/  UMOV UR12, 0x0 ;  /* 0x00000000000c7882 */ /* 0x002fe20000000000 */
[----:B------:R-:W-:Y:S01]  /*3c70*/  UMOV UR13, 0x4080010 ;  /* 0x04080010000d7882 */ /* 0x000fe20000000000 */
[----:B------:R-:W-:Y:S01]  /*3c80*/  UMOV UR14, 0x0 ;  /* 0x00000000000e7882 */ /* 0x000fe20000000000 */
[----:B------:R-:W-:Y:S01]  /*3c90*/  UTCHMMA gdesc[UR40], gdesc[UR42], tmem[UR8], tmem[UR12], idesc[UR13], UPT ;  /* 0x00ff0c2a280075ea */ /* 0x000fe2000b800008 */
[----:B------:R-:W-:Y:S01]  /*3ca0*/  UTCHMMA gdesc[UR36], gdesc[UR38], tmem[UR8], tmem[UR6], idesc[UR7], UPT ;  /* 0x00ff0626240075ea */ /* 0x000fe2000b800008 */
[----:B------:R-:W-:Y:S01]  /*3cb0*/  UMOV UR15, 0x4080010 ;  /* 0x04080010000f7882 */ /* 0x000fe20000000000 */
[----:B------:R-:W-:Y:S01]  /*3cc0*/  UTCHMMA gdesc[UR32], gdesc[UR34], tmem[UR8], tmem[UR18], idesc[UR19], UPT ;  /* 0x00ff1222200075ea */ /* 0x000fe2000b800008 */
[----:B------:R-:W-:Y:S01]  /*3cd0*/  UTCHMMA gdesc[UR28], gdesc[UR30], tmem[UR8], tmem[UR14], idesc[UR15], UPT ;  /* 0x00ff0e1e1c0075ea */ /* 0x000fe2000b800008 */
[----:B------:R-:W-:Y:S01]  /*3ce0*/  UTCHMMA gdesc[UR24], gdesc[UR26], tmem[UR8], tmem[UR12], idesc[UR13], UPT ;  /* 0x00ff0c1a180075ea */ /* 0x000fe2000b800008 */
[----:B------:R1:W-:Y:S01]  /*3cf0*/  UTCHMMA gdesc[UR16], gdesc[UR22], tmem[UR8], tmem[UR6], idesc[UR7], UPT ;  /* 0x00ff0616100075ea */ /* 0x0003e2000b800008 */
[----:B------:R2:W-:Y:S01]  /*3d00*/  UTCHMMA gdesc[UR4], gdesc[UR10], tmem[UR8], tmem[UR76], idesc[UR77], UPT ;  /* 0x00ff4c0a040075ea */ /* 0x0005e2000b800008 */
[----:B------:R2:W-:Y:S01]  /*3d10*/  UTCBAR [UR70], URZ ;  /* 0x000000ff460073e9 */ /* 0x0005e200080000ff */
[----:B-1----:R-:W-:Y:S01]  /*3d20*/  UMOV UR7, UR9 ;  /* 0x0000000900077c82 */ /* 0x002fe20008000000 */
[----:B---3--:R-:W-:Y:S05]  /*3d30*/  BRA.U UP0, `(.L_x_62) ;  /* 0xfffffff900247547 */ /* 0x008fea000b83ffff */
.L_x_59:
[----:B--2---:R-:W-:Y:S01]  /*3d40*/  UIADD3 UR4, UPT, UPT, UR74, 0x1, URZ ;  /* 0x000000014a047890 */ /* 0x004fe2000fffe0ff */
[C---:B------:R-:W-:Y:S01]  /*3d50*/  ISETP.NE.AND P0, PT, R10.reuse, 0x2, PT ;  /* 0x000000020a00780c */ /* 0x040fe20003f05270 */
[----:B------:R-:W-:Y:S02]  /*3d60*/  UIADD3 UR5, UPT, UPT, UR75, 0x90, URZ ;  /* 0x000000904b057890 */ /* 0x000fe4000fffe0ff */
[----:B------:R-:W-:Y:S01]  /*3d70*/  UISETP.NE.AND UP0, UPT, UR4, 0x4, UPT ;  /* 0x000000040400788c */ /* 0x000fe2000bf05270 */
[----:B-1----:R-:W-:Y:S02]  /*3d80*/  SEL R0, RZ, 0x1, P0 ;  /* 0x00000001ff007807 */ /* 0x002fe40000000000 */
[----:B------:R-:W-:Y:S01]  /*3d90*/  SEL R10, R10, RZ, P0 ;  /* 0x000000ff0a0a7207 */ /* 0x000fe20000000000 */
[----:B------:R-:W-:Y:S01]  /*3da0*/  USEL UR6, URZ, 0x1, UP0 ;  /* 0x00000001ff067887 */ /* 0x000fe20008000000 */
[----:B------:R-:W-:Y:S01]  /*3db0*/  LOP3.LUT R9, R9, R0, RZ, 0x3c, !PT ;  /* 0x0000000009097212 */ /* 0x000fe200078e3cff */
[----:B------:R-:W-:Y:S01]  /*3dc0*/  USEL UR74, UR4, URZ, UP0 ;  /* 0x000000ff044a7287 */ /* 0x000fe20008000000 */
[----:B------:R1:W-:Y:S03]  /*3dd0*/  UTCBAR [UR5], URZ ;  /* 0x000000ff050073e9 */ /* 0x0003e600080000ff */
[----:B------:R-:W-:Y:S01]  /*3de0*/  LOP3.LUT R11, R11, UR6, RZ, 0x3c, !PT ;  /* 0x000000060b0b7c12 */ /* 0x000fe2000f8e3cff */
[----:B------:R-:W-:Y:S07]  /*3df0*/  @P1 BRA `(.L_x_63) ;  /* 0xfffffff400581947 */ /* 0x000fee000383ffff */
[----:B------:R-:W2:Y:S01]  /*3e00*/  S2UR UR8, SR_CgaCtaId ;  /* 0x00000000000879c3 */ /* 0x000ea20000008800 */
[----:B------:R-:W-:Y:S01]  /*3e10*/  ELECT P0, URZ, PT ;  /* 0x0000000000ff782f */ /* 0x000fe20003800000 */
[----:B------:R-:W-:Y:S01]  /*3e20*/  IMAD.MOV.U32 R0, RZ, RZ, 0x1 ;  /* 0x00000001ff007424 */ /* 0x000fe200078e00ff */
[----:B------:R-:W-:Y:S01]  /*3e30*/  UIADD3 UR71, UPT, UPT, UR71, 0xb0, URZ ;  /* 0x000000b047477890 */ /* 0x000fe2000fffe0ff */
[----:B------:R-:W-:Y:S01]  /*3e40*/  SHF.L.U32 R3, R11, 0x1f, RZ ;  /* 0x0000001f0b037819 */ /* 0x000fe200000006ff */
[----:B------:R-:W-:-:S03]  /*3e50*/  UMOV UR4, 0x40 ;  /* 0x0000004000047882 */ /* 0x000fc60000000000 */
[----:B------:R-:W-:Y:S01]  /*3e60*/  UVIRTCOUNT.DEALLOC.SMPOOL 0x80 ;  /* 0x000000800000784c */ /* 0x000fe20000000000 */
[----:B--2---:R-:W-:Y:S02]  /*3e70*/  ULEA UR8, UR8, UR4, 0x18 ;  /* 0x0000000408087291 */ /* 0x004fe4000f8ec0ff */
[----:B------:R-:W-:-:S07]  /*3e80*/  ULEA UR4, UR74, UR71, 0x3 ;  /* 0x000000474a047291 */ /* 0x000fce000f8e18ff */
[----:B------:R2:W-:Y:S02]  /*3e90*/  @P0 STS.U8 [UR8+0x1c], R0 ;  /* 0x00001c00ff000988 */ /* 0x0005e40008000008 */
[----:B------:R-:W3:Y:S02]  /*3ea0*/  SYNCS.PHASECHK.TRANS64.TRYWAIT P0, [UR4], R3 ;  /* 0x00000003ff0075a7 */ /* 0x000ee40008001104 */
[----:B--23--:R-:W-:Y:S05]  /*3eb0*/  @!P0 BRA `(.L_x_64) ;  /* 0x0000003000008947 */ /* 0x00cfea0003800000 */
.L_x_126:
[----:B------:R-:W-:-:S04]  /*3ec0*/  UIADD3 UR4, UPT, UPT, UR74, 0x1, URZ ;  /* 0x000000014a047890 */ /* 0x000fc8000fffe0ff */
[----:B------:R-:W-:-:S04]  /*3ed0*/  UISETP.NE.AND UP0, UPT, UR4, 0x4, UPT ;  /* 0x000000040400788c */ /* 0x000fc8000bf05270 */
[----:B------:R-:W-:Y:S02]  /*3ee0*/  USEL UR6, URZ, 0x1, UP0 ;  /* 0x00000001ff067887 */ /* 0x000fe40008000000 */
[----:B------:R-:W-:-:S04]  /*3ef0*/  USEL UR4, UR4, URZ, UP0 ;  /* 0x000000ff04047287 */ /* 0x000fc80008000000 */
[----:B-1----:R-:W-:Y:S01]  /*3f00*/  ULEA UR5, UR4, UR71, 0x3 ;  /* 0x0000004704057291 */ /* 0x002fe2000f8e18ff */
[----:B------:R-:W-:-:S04]  /*3f10*/  LOP3.LUT R2, R11, UR6, RZ, 0x3c, !PT ;  /* 0x000000060b027c12 */ /* 0x000fc8000f8e3cff */
[----:B--2---:R-:W-:-:S04]  /*3f20*/  SHF.L.U32 R3, R2, 0x1f, RZ ;  /* 0x0000001f02037819 */ /* 0x004fc800000006ff */
[----:B------:R-:W1:Y:S02]  /*3f30*/  SYNCS.PHASECHK.TRANS64.TRYWAIT P0, [UR5], R3 ;  /* 0x00000003ff0075a7 */ /* 0x000e640008001105 */
[----:B-1----:R-:W-:Y:S05]  /*3f40*/  @!P0 BRA `(.L_x_65) ;  /* 0x0000002c00f48947 */ /* 0x002fea0003800000 */
.L_x_128:
        /* <DEDUP_REMOVED lines=9> */
.L_x_130:
[----:B------:R-:W-:-:S04]  /*3fe0*/  UIADD3 UR4, UPT, UPT, UR4, 0x1, URZ ;  /* 0x0000000104047890 */ /* 0x000fc8000fffe0ff */
[----:B------:R-:W-:-:S04]  /*3ff0*/  UISETP.NE.AND UP0, UPT, UR4, 0x4, UPT ;  /* 0x000000040400788c */ /* 0x000fc8000bf05270 */
[----:B------:R-:W-:Y:S02]  /*4000*/  USEL UR5, URZ, 0x1, UP0 ;  /* 0x00000001ff057887 */ /* 0x000fe40008000000 */
[----:B------:R-:W-:-:S04]  /*4010*/  USEL UR4, UR4, URZ, UP0 ;  /* 0x000000ff04047287 */ /* 0x000fc80008000000 */
[----:B------:R-:W-:Y:S01]  /*4020*/  ULEA UR4, UR4, UR71, 0x3 ;  /* 0x0000004704047291 */ /* 0x000fe2000f8e18ff */
[----:B-1----:R-:W-:-:S04]  /*4030*/  LOP3.LUT R3, R2, UR5, RZ, 0x3c, !PT ;  /* 0x0000000502037c12 */ /* 0x002fc8000f8e3cff */
[----:B------:R-:W-:-:S04]  /*4040*/  SHF.L.U32 R3, R3, 0x1f, RZ ;  /* 0x0000001f03037819 */ /* 0x000fc800000006ff */
[----:B------:R-:W1:Y:S02]  /*4050*/  SYNCS.PHASECHK.TRANS64.TRYWAIT P0, [UR4], R3 ;  /* 0x00000003ff0075a7 */ /* 0x000e640008001104 */
[----:B-1----:R-:W-:Y:S05]  /*4060*/  @!P0 BRA `(.L_x_67) ;  /* 0x0000002c00dc8947 */ /* 0x002fea0003800000 */
.L_x_132:
[----:B------:R-:W-:Y:S01]  /*4070*/  NOP ;  /* 0x0000000000007918 */ /* 0x000fe20000000000 */
[----:B-1----:R-:W1:Y:S01]  /*4080*/  LDS R0, [UR8+0x14] ;  /* 0x00001408ff007984 */ /* 0x002e620008000800 */
[----:B------:R-:W-:Y:S01]  /*4090*/  R2UR UR4, R14 ;  /* 0x000000000e0472ca */ /* 0x000fe200000e0000 */
[----:B------:R-:W-:Y:S01]  /*40a0*/  UMOV UR5, 0xffff ;  /* 0x0000ffff00057882 */ /* 0x000fe20000000000 */
[----:B------:R-:W-:-:S11]  /*40b0*/  UMOV UR6, 0x1 ;  /* 0x0000000100067882 */ /* 0x000fd60000000000 */
[----:B------:R-:W-:-:S04]  /*40c0*/  ULOP3.LUT UR4, UR4, 0xffff, URZ, 0xc0, !UPT ;  /* 0x0000ffff04047892 */ /* 0x000fc8000f8ec0ff */
[----:B------:R-:W-:-:S04]  /*40d0*/  USHF.R.U32.HI UR4, URZ, 0x5, UR4 ;  /* 0x00000005ff047899 */ /* 0x000fc80008011604 */
[----:B------:R-:W-:Y:S02]  /*40e0*/  USHF.L.U32 UR5, UR5, UR4, URZ ;  /* 0x0000000405057299 */ /* 0x000fe400080006ff */
[----:B------:R-:W-:-:S04]  /*40f0*/  USHF.L.U32 UR4, UR6, UR4, URZ ;  /* 0x0000000406047299 */ /* 0x000fc800080006ff */
[----:B-1----:R-:W-:-:S04]  /*4100*/  LOP3.LUT R0, R0, UR5, RZ, 0xc0, !PT ;  /* 0x0000000500007c12 */ /* 0x002fc8000f8ec0ff */
[----:B------:R-:W-:-:S13]  /*4110*/  ISETP.NE.AND P0, PT, R0, UR5, PT ;  /* 0x0000000500007c0c */ /* 0x000fda000bf05270 */
[----:B------:R-:W-:Y:S05]  /*4120*/  @P0 BRA `(.L_x_68) ;  /* 0x0000000000580947 */ /* 0x000fea0003800000 */
[----:B------:R-:W1:Y:S02]  /*4130*/  LDS R0, [UR8+0x18] ;  /* 0x00001808ff007984 */ /* 0x000e640008000800 */
[----:B-1----:R-:W-:-:S04]  /*4140*/  LOP3.LUT R0, R0, UR4, RZ, 0xc0, !PT ;  /* 0x0000000400007c12 */ /* 0x002fc8000f8ec0ff */
[----:B------:R-:W-:-:S13]  /*4150*/  ISETP.NE.AND P0, PT, R0, UR4, PT ;  /* 0x0000000400007c0c */ /* 0x000fda000bf05270 */
[----:B------:R-:W-:Y:S05]  /*4160*/  @P0 BRA `(.L_x_69) ;  /* 0x00000000003c0947 */ /* 0x000fea0003800000 */
[----:B------:R-:W1:Y:S01]  /*4170*/  S2R R2, SR_LANEID ;  /* 0x0000000000027919 */ /* 0x000e620000000000 */
[----:B------:R-:W-:Y:S01]  /*4180*/  ULOP3.LUT UR5, URZ, UR5, URZ, 0x33, !UPT ;  /* 0x00000005ff057292 */ /* 0x000fe2000f8e33ff */
[----:B------:R-:W-:Y:S01]  /*4190*/  LOP3.LUT R4, RZ, UR4, RZ, 0x33, !PT ;  /* 0x00000004ff047c12 */ /* 0x000fe2000f8e33ff */
[----:B------:R-:W-:Y:S02]  /*41a0*/  VOTEU.ANY UR4, UPT, PT ;  /* 0x0000000000047886 */ /* 0x000fe400038e0100 */
[----:B------:R-:W-:Y:S01]  /*41b0*/  UFLO.U32 UR4, UR4 ;  /* 0x00000004000472bd */ /* 0x000fe200080e0000 */
[----:B------:R-:W2:Y:S01]  /*41c0*/  REDUX UR6, R4 ;  /* 0x00000000040673c4 */ /* 0x000ea20000000000 */
[----:B------:R-:W-:-:S06]  /*41d0*/  IMAD.U32 R0, RZ, RZ, UR5 ;  /* 0x00000005ff007e24 */ /* 0x000fcc000f8e00ff */
[----:B------:R3:W-:Y:S01]  /*41e0*/  UTCATOMSWS.AND URZ, UR5 ;  /* 0x0000000500ff79e3 */ /* 0x0007e20008000000 */
[----:B------:R-:W4:Y:S01]  /*41f0*/  REDUX UR7, R0 ;  /* 0x00000000000773c4 */ /* 0x000f220000000000 */
[----:B-1----:R-:W-:Y:S01]  /*4200*/  ISETP.EQ.U32.AND P0, PT, R2, UR4, PT ;  /* 0x0000000402007c0c */ /* 0x002fe2000bf02070 */
[----:B--2---:R-:W-:Y:S01]  /*4210*/  IMAD.U32 R2, RZ, RZ, UR6 ;  /* 0x00000006ff027e24 */ /* 0x004fe2000f8e00ff */
[----:B----4-:R-:W-:-:S11]  /*4220*/  MOV R3, UR7 ;  /* 0x0000000700037c02 */ /* 0x010fd60008000f00 */
[----:B------:R3:W-:Y:S04]  /*4230*/  @P0 ATOMS.AND RZ, [UR8+0x14], R3 ;  /* 0x00001403ffff098c */ /* 0x0007e8000a800008 */
[----:B------:R3:W-:Y:S01]  /*4240*/  @P0 ATOMS.AND RZ, [UR8+0x18], R2 ;  /* 0x00001802ffff098c */ /* 0x0007e2000a800008 */
[----:B------:R-:W-:Y:S05]  /*4250*/  BRA `(.L_x_70) ;  /* 0x0000000000147947 */ /* 0x000fea0003800000 */
.L_x_69:
[----:B------:R-:W-:Y:S02]  /*4260*/  MOV R2, 0x4280 ;  /* 0x0000428000027802 */ /* 0x000fe40000000f00 */
[----:B-----5:R-:W-:Y:S05]  /*4270*/  CALL.REL.NOINC `($__internal_0_$__cuda_sm10x_tcgen05_guardrail_trap_col_being_dealloced_not_returned_by_alloc) ;  /* 0x0000003000087944 */ /* 0x020fea0003c00000 */
[----:B------:R-:W-:Y:S05]  /*4280*/  BRA `(.L_x_70) ;  /* 0x0000000000087947 */ /* 0x000fea0003800000 */
.L_x_68:
[----:B------:R-:W-:Y:S02]  /*4290*/  MOV R2, 0x42b0 ;  /* 0x000042b000027802 */ /* 0x000fe40000000f00 */
[----:B-----5:R-:W-:Y:S05]  /*42a0*/  CALL.REL.NOINC `($__internal_2_$__cuda_sm10x_tcgen05_guardrail_trap_unallocated_columns_being_dealloced) ;  /* 0x0000003000147944 */ /* 0x020fea0003c00000 */
.L_x_70:
[----:B------:R-:W-:Y:S01]  /*42b0*/  NOP ;  /* 0x0000000000007918 */ /* 0x000fe20000000000 */
[----:B---3--:R-:W-:Y:S05]  /*42c0*/  EXIT ;  /* 0x000000000000794d */ /* 0x008fea0003800000 */
.L_x_52:
[----:B------:R-:W-:-:S09]  /*42d0*/  UISETP.NE.OR UP2, UPT, UR10, 0x3, !UP2 ;  /* 0x000000030a00788c */ /* 0x000fd2000d745670 */
[----:B------:R-:W-:Y:S05]  /*42e0*/  BRA.U UP2, `(.L_x_71) ;  /* 0x0000000d020c7547 */ /* 0x000fea000b800000 */
[----:B------:R-:W1:Y:S01]  /*42f0*/  LDC R0, c[0x0][0xb30] ;  /* 0x0002cc00ff007b82 */ /* 0x000e620000000800 */
[----:B------:R-:W2:Y:S01]  /*4300*/  LDCU.64 UR4, c[0x0][0x888] ;  /* 0x00011100ff0477ac */ /* 0x000ea20008000a00 */
[----:B------:R-:W-:Y:S01]  /*4310*/  IMAD.MOV.U32 R30, RZ, RZ, 0x1 ;  /* 0x00000001ff1e7424 */ /* 0x000fe200078e00ff */
[----:B------:R-:W-:Y:S01]  /*4320*/  CS2R R28, SRZ ;  /* 0x00000000001c7805 */ /* 0x000fe2000001ff00 */
[----:B------:R-:W-:Y:S01]  /*4330*/  IMAD.MOV.U32 R25, RZ, RZ, 0x1000 ;  /* 0x00001000ff197424 */ /* 0x000fe200078e00ff */
[----:B------:R-:W4:Y:S03]  /*4340*/  LDCU.64 UR16, c[0x0][0x890] ;  /* 0x00011200ff1077ac */ /* 0x000f260008000a00 */
[----:B------:R-:W3:Y:S01]  /*4350*/  LDC R19, c[0x0][0x370] ;  /* 0x0000dc00ff137b82 */ /* 0x000ee20000000800 */
[----:B------:R-:W-:Y:S01]  /*4360*/  UMOV UR7, 0x400 ;  /* 0x0000040000077882 */ /* 0x000fe20000000000 */
[----:B------:R-:W-:-:S02]  /*4370*/  UPLOP3.LUT UP1, UPT, UPT, UPT, UPT, 0x40, 0x4 ;  /* 0x000000000004789c */ /* 0x000fc40003f2e870 */
[----:B------:R-:W-:Y:S01]  /*4380*/  ULEA UR7, UR45, UR7, 0x18 ;  /* 0x000000072d077291 */ /* 0x000fe2000f8ec0ff */
[----:B------:R-:W-:-:S03]  /*4390*/  UMOV UR13, URZ ;  /* 0x000000ff000d7c82 */ /* 0x000fc60008000000 */
[----:B------:R-:W3:Y:S01]  /*43a0*/  LDC R2, c[0x0][0xb0c] ;  /* 0x0002c300ff027b82 */ /* 0x000ee20000000800 */
[----:B--2---:R-:W-:Y:S02]  /*43b0*/  UISETP.NE.U32.AND UP2, UPT, UR4, URZ, UPT ;  /* 0x000000ff0400728c */ /* 0x004fe4000bf45070 */
[----:B----4-:R-:W-:-:S05]  /*43c0*/  UISETP.NE.U32.AND UP3, UPT, UR16, URZ, UPT ;  /* 0x000000ff1000728c */ /* 0x010fca000bf65070 */
[----:B------:R-:W2:Y:S01]  /*43d0*/  LDC R18, c[0x0][0xb20] ;  /* 0x0002c800ff127b82 */ /* 0x000ea20000000800 */
[----:B-1----:R-:W-:Y:S01]  /*43e0*/  ISETP.NE.AND P1, PT, R0, 0x1, PT ;  /* 0x000000010000780c */ /* 0x002fe20003f25270 */
[----:B------:R-:W-:Y:S02]  /*43f0*/  UISETP.NE.AND.EX UP2, UPT, UR5, URZ, UPT, UP2 ;  /* 0x000000ff0500728c */ /* 0x000fe4000bf45320 */
[----:B------:R-:W-:-:S04]  /*4400*/  UISETP.NE.AND.EX UP3, UPT, UR17, URZ, UPT, UP3 ;  /* 0x000000ff1100728c */ /* 0x000fc8000bf65330 */
[----:B-----5:R-:W1:Y:S08]  /*4410*/  LDC.64 R32, c[0x0][0x348] ;  /* 0x0000d200ff207b82 */ /* 0x020e700000000a00 */
[----:B------:R-:W4:Y:S08]  /*4420*/  LDC.64 R16, c[0x0][0xb10] ;  /* 0x0002c400ff107b82 */ /* 0x000f300000000a00 */
[----:B------:R-:W1:Y:S08]  /*4430*/  LDC.64 R6, c[0x0][0xb18] ;  /* 0x0002c600ff067b82 */ /* 0x000e700000000a00 */
[----:B------:R-:W1:Y:S08]  /*4440*/  LDC.64 R4, c[0x0][0xb28] ;  /* 0x0002ca00ff047b82 */ /* 0x000e700000000a00 */
[----:B--23--:R-:W1:Y:S02]  /*4450*/  LDC R24, c[0x0][0x374] ;  /* 0x0000dd00ff187b82 */ /* 0x00ce640000000800 */
.L_x_79:
[C---:B------:R-:W-:Y:S02]  /*4460*/  LEA R0, R29.reuse, UR7, 0x3 ;  /* 0x000000071d007c11 */ /* 0x040fe4000f8e18ff */
[----:B------:R-:W-:Y:S02]  /*4470*/  SHF.L.U32 R3, R28, 0x1f, RZ ;  /* 0x0000001f1c037819 */ /* 0x000fe400000006ff */
[----:B------:R-:W-:Y:S02]  /*4480*/  LEA R20, R29, UR7, 0x4 ;  /* 0x000000071d147c11 */ /* 0x000fe4000f8e20ff */
[----:B--2---:R-:W2:Y:S02]  /*4490*/  SYNCS.PHASECHK.TRANS64.TRYWAIT P0, [R0+URZ+0x70], R3 ;  /* 0x00007003000075a7 */ /* 0x004ea400080011ff */
[----:B--2---:R-:W-:Y:S05]  /*44a0*/  @!P0 BRA `(.L_x_72) ;  /* 0x0000002800e48947 */ /* 0x004fea0003800000 */
.L_x_133:
[----:B------:R-:W-:Y:S01]  /*44b0*/  ISETP.GE.AND P0, PT, R26, 0x1, PT ;  /* 0x000000011a00780c */ /* 0x000fe20003f06270 */
[----:B------:R-:W3:Y:S01]  /*44c0*/  LDS.128 R20, [R20+0x100] ;  /* 0x0001000014147984 */ /* 0x000ee20000000c00 */
[----:B------:R-:W-:Y:S01]  /*44d0*/  ISETP.NE.U32.AND P4, PT, RZ, UR16, PT ;  /* 0x00000010ff007c0c */ /* 0x000fe2000bf85070 */
[----:B--2---:R-:W-:Y:S03]  /*44e0*/  VIADD R0, R0, 0x80 ;  /* 0x0000008000007836 */ /* 0x004fe60000000000 */
[----:B------:R-:W-:Y:S01]  /*44f0*/  ISETP.NE.AND.EX P4, PT, RZ, UR17, PT, P4 ;  /* 0x00000011ff007c0c */ /* 0x000fe2000bf85340 */
[----:B------:R-:W-:Y:S01]  /*4500*/  @!PT LDS RZ, [RZ] ;  /* 0x00000000fffff984 */ /* 0x000fe20000000800 */
[----:B------:R-:W-:Y:S01]  /*4510*/  @!PT LDS RZ, [RZ] ;  /* 0x00000000fffff984 */ /* 0x000fe20000000800 */
[----:B------:R-:W-:Y:S01]  /*4520*/  @!PT LDS RZ, [RZ] ;  /* 0x00000000fffff984 */ /* 0x000fe20000000800 */
[----:B------:R-:W-:Y:S01]  /*4530*/  @!PT LDS RZ, [RZ] ;  /* 0x00000000fffff984 */ /* 0x000fe20000000800 */
[----:B------:R2:W-:Y:S06]  /*4540*/  MEMBAR.ALL.CTA ;  /* 0x0000000000007992 */ /* 0x0005ec0000008000 */
[----:B--2---:R-:W2:Y:S01]  /*4550*/  FENCE.VIEW.ASYNC.S ;  /* 0x00000000000073c6 */ /* 0x004ea20000000000 */
[----:B------:R-:W-:Y:S04]  /*4560*/  PRMT R0, RZ, 0x654, R0 ;  /* 0x00000654ff007816 */ /* 0x000fe80000000000 */
[----:B--2---:R2:W-:Y:S01]  /*4570*/  SYNCS.ARRIVE.TRANS64.RED.A1T0 RZ, [R0+URZ], RZ ;  /* 0x000000ff00ff79a7 */ /* 0x0045e200081004ff */
[----:B---3--:R-:W-:Y:S11]  /*4580*/  LOP3.LUT P3, RZ, R22, 0x1, RZ, 0xc0, !PT ;  /* 0x0000000116ff7812 */ /* 0x008ff6000786c0ff */
[----:B------:R-:W-:Y:S02]  /*4590*/  @!UPT UIADD3 URZ, UPT, UPT, URZ, URZ, URZ ;  /* 0x000000fffffff290 */ /* 0x000fe4000fffe0ff */
[----:B------:R-:W-:Y:S02]  /*45a0*/  @P3 MOV R13, R20 ;  /* 0x00000014000d3202 */ /* 0x000fe40000000f00 */
[----:B------:R-:W-:Y:S01]  /*45b0*/  @P3 LOP3.LUT R8, R21, 0xffff, RZ, 0xc0, !PT ;  /* 0x0000ffff15083812 */ /* 0x000fe200078ec0ff */
[----:B--2---:R-:W-:Y:S06]  /*45c0*/  @!P0 BRA `(.L_x_73) ;  /* 0x0000000000a48947 */ /* 0x004fec0003800000 */
[----:B-1----:R-:W-:Y:S01]  /*45d0*/  IMAD.HI.U32 R31, R24, R7, RZ ;  /* 0x00000007181f7227 */ /* 0x002fe200078e00ff */
[----:B------:R-:W-:Y:S02]  /*45e0*/  ISETP.NE.AND P0, PT, R6, 0x1, PT ;  /* 0x000000010600780c */ /* 0x000fe40003f05270 */
[----:B------:R-:W-:Y:S01]  /*45f0*/  ISETP.NE.AND P2, PT, R26, 0x1, PT ;  /* 0x000000011a00780c */ /* 0x000fe20003f45270 */
[----:B----4-:R-:W-:Y:S01]  /*4600*/  IMAD.HI.U32 R34, R19, R16, RZ ;  /* 0x0000001013227227 */ /* 0x010fe200078e00ff */
[----:B------:R-:W-:Y:S02]  /*4610*/  SHF.R.U32.HI R31, RZ, R18, R31 ;  /* 0x00000012ff1f7219 */ /* 0x000fe4000001161f */
[----:B------:R-:W-:Y:S01]  /*4620*/  ISETP.NE.AND P5, PT, R2, 0x1, PT ;  /* 0x000000010200780c */ /* 0x000fe20003fa5270 */
[----:B------:R-:W-:Y:S01]  /*4630*/  IMAD.HI.U32 R36, R13, R16, RZ ;  /* 0x000000100d247227 */ /* 0x000fe200078e00ff */
[----:B------:R-:W-:Y:S02]  /*4640*/  SHF.R.U32.HI R34, RZ, R17, R34 ;  /* 0x00000011ff227219 */ /* 0x000fe40000011622 */
[----:B------:R-:W-:Y:S01]  /*4650*/  SEL R3, R24, R31, !P0 ;  /* 0x0000001f18037207 */ /* 0x000fe20004000000 */
[C---:B------:R-:W-:Y:S01]  /*4660*/  IMAD.HI.U32 R31, R8.reuse, R7, RZ ;  /* 0x00000007081f7227 */ /* 0x040fe200078e00ff */
[----:B------:R-:W-:Y:S02]  /*4670*/  SEL R11, R19, R34, !P5 ;  /* 0x00000022130b7207 */ /* 0x000fe40006800000 */
[----:B------:R-:W-:Y:S01]  /*4680*/  SHF.R.U32.HI R36, RZ, R17, R36 ;  /* 0x00000011ff247219 */ /* 0x000fe20000011624 */
[----:B------:R-:W-:Y:S01]  /*4690*/  IMAD.HI.U32 R38, R3, R4, RZ ;  /* 0x0000000403267227 */ /* 0x000fe200078e00ff */
[----:B------:R-:W-:Y:S03]  /*46a0*/  SHF.R.U32.HI R31, RZ, R18, R31 ;  /* 0x00000012ff1f7219 */ /* 0x000fe6000001161f */
[----:B------:R-:W-:Y:S01]  /*46b0*/  IMAD.HI.U32 R34, R11, R4, RZ ;  /* 0x000000040b227227 */ /* 0x000fe200078e00ff */
[----:B------:R-:W-:Y:S02]  /*46c0*/  @P2 SHF.R.U32.HI R3, RZ, R5, R38 ;  /* 0x00000005ff032219 */ /* 0x000fe40000011626 */
[----:B------:R-:W-:Y:S02]  /*46d0*/  SEL R9, R8, R31, !P0 ;  /* 0x0000001f08097207 */ /* 0x000fe40004000000 */
[----:B------:R-:W-:Y:S01]  /*46e0*/  @P2 SHF.R.U32.HI R11, RZ, R5, R34 ;  /* 0x00000005ff0b2219 */ /* 0x000fe20000011622 */
[C---:B------:R-:W-:Y:S01]  /*46f0*/  IMAD R10, R26.reuse, R3, RZ ;  /* 0x000000031a0a7224 */ /* 0x040fe200078e02ff */
[----:B------:R-:W-:Y:S01]  /*4700*/  SEL R3, R13, R36, !P5 ;  /* 0x000000240d037207 */ /* 0x000fe20006800000 */
[C---:B------:R-:W-:Y:S03]  /*4710*/  IMAD.HI.U32 R14, R9.reuse, R4, RZ ;  /* 0x00000004090e7227 */ /* 0x040fe600078e00ff */
[----:B------:R-:W-:Y:S01]  /*4720*/  ISETP.GE.AND P0, PT, R9, R10, PT ;  /* 0x0000000a0900720c */ /* 0x000fe20003f06270 */
[C---:B------:R-:W-:Y:S01]  /*4730*/  IMAD R12, R26.reuse, R11, RZ ;  /* 0x0000000b1a0c7224 */ /* 0x040fe200078e02ff */
[-C--:B------:R-:W-:Y:S04]  /*4740*/  SHF.R.U32.HI R14, RZ, R5.reuse, R14 ;  /* 0x00000005ff0e7219 */ /* 0x080fe8000001160e */
[----:B------:R-:W-:Y:S02]  /*4750*/  ISETP.GE.OR P0, PT, R3, R12, P0 ;  /* 0x0000000c0300720c */ /* 0x000fe40000706670 */
[----:B------:R-:W-:Y:S05]  /*4760*/  SEL R15, R9, R14, !P2 ;  /* 0x0000000e090f7207 */ /* 0x000fea0005000000 */
[----:B------:R-:W-:Y:S04]  /*4770*/  IMAD.MOV R14, RZ, RZ, -R15 ;  /* 0x000000ffff0e7224 */ /* 0x000fe800078e0a0f */
[----:B------:R-:W-:Y:S02]  /*4780*/  IMAD R14, R26, R14, R9 ;  /* 0x0000000e1a0e7224 */ /* 0x000fe400078e0209 */
[C---:B------:R-:W-:Y:S05]  /*4790*/  @!P0 IMAD.HI.U32 R10, R3.reuse, R4, RZ ;  /* 0x00000004030a8227 */ /* 0x040fea00078e00ff */
[----:B------:R-:W-:Y:S04]  /*47a0*/  @!P0 SHF.R.U32.HI R10, RZ, R5, R10 ;  /* 0x00000005ff0a8219 */ /* 0x000fe8000001160a */
[----:B------:R-:W-:Y:S01]  /*47b0*/  @!P0 SEL R0, R3, R10, !P2 ;  /* 0x0000000a03008207 */ /* 0x000fe20005000000 */
[----:B------:R-:W-:Y:S03]  /*47c0*/  IMAD.MOV R10, RZ, RZ, -R3 ;  /* 0x000000ffff0a7224 */ /* 0x000fe600078e0a03 */
[----:B------:R-:W-:Y:S01]  /*47d0*/  @!P0 IADD3 R15, PT, PT, R15, -R0, RZ ;  /* 0x800000000f0f8210 */ /* 0x000fe20007ffe0ff */
[----:B------:R-:W-:Y:S01]  /*47e0*/  @!P0 IMAD R0, R11, R14, R0 ;  /* 0x0000000e0b008224 */ /* 0x000fe200078e0200 */
[----:B------:R-:W-:Y:S01]  /*47f0*/  IADD3 R11, PT, PT, -R9, RZ, RZ ;  /* 0x000000ff090b7210 */ /* 0x000fe20007ffe1ff */
[----:B------:R-:W-:Y:S02]  /*4800*/  IMAD R13, R2, R10, R13 ;  /* 0x0000000a020d7224 */ /* 0x000fe400078e020d */
[----:B------:R-:W-:Y:S02]  /*4810*/  @!P0 IMAD R9, R15, R26, R3 ;  /* 0x0000001a0f098224 */ /* 0x000fe400078e0203 */
[----:B------:R-:W-:Y:S02]  /*4820*/  @!P0 IMAD.MOV.U32 R3, RZ, RZ, R0 ;  /* 0x000000ffff038224 */ /* 0x000fe400078e0000 */
[----:B------:R-:W-:Y:S02]  /*4830*/  IMAD R8, R6, R11, R8 ;  /* 0x0000000b06087224 */ /* 0x000fe400078e0208 */
[----:B------:R-:W-:Y:S02]  /*4840*/  IMAD R13, R3, R2, R13 ;  /* 0x00000002030d7224 */ /* 0x000fe400078e020d */
[----:B------:R-:W-:Y:S02]  /*4850*/  IMAD R8, R9, R6, R8 ;  /* 0x0000000609087224 */ /* 0x000fe400078e0208 */
.L_x_73:
[----:B------:R-:W-:Y:S05]  /*4860*/  BRA.U UP1, `(.L_x_74) ;  /* 0x0000000101107547 */ /* 0x000fea000b800000 */
[----:B------:R-:W-:Y:S04]  /*4870*/  MOV R0, UR18 ;  /* 0x0000001200007c02 */ /* 0x000fe80008000f00 */
[----:B------:R-:W-:Y:S04]  /*4880*/  SHF.L.U32 R3, R0, 0x1f, RZ ;  /* 0x0000001f00037819 */ /* 0x000fe800000006ff */
[----:B------:R-:W2:Y:S02]  /*4890*/  SYNCS.PHASECHK.TRANS64.TRYWAIT P0, [UR7+0x68], R3 ;  /* 0x00006803ff0075a7 */ /* 0x000ea40008001107 */
[----:B--2---:R-:W-:Y:S05]  /*48a0*/  @!P0 BRA `(.L_x_75) ;  /* 0x0000002400f88947 */ /* 0x004fea0003800000 */
.L_x_74:
[----:B------:R-:W-:Y:S05]  /*48b0*/  BRA.U !UP3, `(.L_x_76) ;  /* 0x000000010b347547 */ /* 0x000fea000b800000 */
[----:B------:R-:W-:Y:S01]  /*48c0*/  UPLOP3.LUT UP0, UPT, UPT, UPT, UP2, 0x80, 0x8 ;  /* 0x000000000008789c */ /* 0x000fe20003f0f020 */
[----:B--2---:R-:W-:Y:S02]  /*48d0*/  HFMA2 R0, -RZ, RZ, 0, 5.9604644775390625e-08 ;  /* 0x00000001ff007431 */ /* 0x004fe400000001ff */
[----:B------:R-:W-:Y:S03]  /*48e0*/  IMAD.MOV.U32 R70, RZ, RZ, 0x1 ;  /* 0x00000001ff467424 */ /* 0x000fe600078e00ff */
[----:B------:R-:W-:Y:S05]  /*48f0*/  PLOP3.LUT P0, PT, PT, PT, UP0, 0x80, 0x8 ;  /* 0x000000000008781c */ /* 0x000fea0003f0f008 */
[----:B------:R-:W2:Y:S01]  /*4900*/  @UP0 LDCU.64 UR4, c[0x0][0x888] ;  /* 0x00011100ff0407ac */ /* 0x000ea20008000a00 */
[----:B------:R-:W-:Y:S07]  /*4910*/  @UP0 UIMAD UR6, UR60, UR16, URZ ;  /* 0x000000103c0602a4 */ /* 0x000fee000f8e02ff */
[----:B------:R-:W-:Y:S01]  /*4920*/  @!P0 PRMT R70, R0, 0x7610, R70 ;  /* 0x0000761000468816 */ /* 0x000fe20000000046 */
[----:B--2---:R-:W-:Y:S06]  /*4930*/  @UP0 UIMAD.WIDE UR4, UR6, 0x4, UR4 ;  /* 0x00000004060408a5 */ /* 0x004fec000f8e0204 */
[----:B------:R-:W-:Y:S01]  /*4940*/  IMAD.U32 R10, RZ, RZ, UR4 ;  /* 0x00000004ff0a7e24 */ /* 0x000fe2000f8e00ff */
[----:B------:R-:W-:Y:S04]  /*4950*/  MOV R11, UR5 ;  /* 0x00000005000b7c02 */ /* 0x000fe80008000f00 */
[----:B------:R-:W2:Y:S01]  /*4960*/  @!UP0 LDCU UR4, c[0x0][0x880] ;  /* 0x00011000ff0487ac */ /* 0x000ea20008000800 */
[----:B------:R3:W5:Y:S02]  /*4970*/  @P0 LDG.E R35, desc[UR48][R10.64] ;  /* 0x000000300a230981 */ /* 0x000764000c1e1900 */
[----:B--23--:R-:W-:Y:S07]  /*4980*/  @!P0 IMAD.U32 R35, RZ, RZ, UR4 ;  /* 0x00000004ff238e24 */ /* 0x00cfee000f8e00ff */
.L_x_76:
[----:B-----5:R-:W-:Y:S01]  /*4990*/  @!P4 FSETP.EQ.AND P5, PT, R35, RZ, PT ;  /* 0x000000ff2300c20b */ /* 0x020fe20003fa2000 */
[----:B------:R-:W-:Y:S01]  /*49a0*/  @!UPT UIADD3 URZ, UPT, UPT, URZ, URZ, URZ ;  /* 0x000000fffffff290 */ /* 0x000fe2000fffe0ff */
[----:B------:R-:W-:Y:S11]  /*49b0*/  @!P4 BRA `(.L_x_77) ;  /* 0x000000000014c947 */ /* 0x000ff60003800000 */
[----:B------:R-:W-:Y:S02]  /*49c0*/  LOP3.LUT P0, RZ, R70, 0xff, RZ, 0xc0, !PT ;  /* 0x000000ff46ff7812 */ /* 0x000fe4000780c0ff */
[----:B------:R-:W-:Y:S04]  /*49d0*/  PLOP3.LUT P5, PT, PT, PT, UP0, 0x80, 0x8 ;  /* 0x000000000008781c */ /* 0x000fe80003faf008 */
[----:B------:R-:W-:Y:S07]  /*49e0*/  PLOP3.LUT P5, PT, P5, PT, PT, 0x8, 0x80 ;  /* 0x000000000080781c */ /* 0x000fee0002fae170 */
[----:B------:R-:W-:Y:S11]  /*49f0*/  @P0 FSETP.EQ.AND P5, PT, R35, RZ, PT ;  /* 0x000000ff2300020b */ /* 0x000ff60003fa2000 */
[----:B------:R-:W-:Y:S02]  /*4a00*/  @!UPT UIADD3 URZ, UPT, UPT, URZ, URZ, URZ ;  /* 0x000000fffffff290 */ /* 0x000fe4000fffe0ff */
.L_x_77:
[----:B------:R-:W3:Y:S01]  /*4a10*/  LDC.64 R14, c[0x0][0xb10] ;  /* 0x0002c400ff0e7b82 */ /* 0x000ee20000000a00 */
[----:B------:R-:W-:Y:S01]  /*4a20*/  ULEA UR5, UR13, UR7, 0x3 ;  /* 0x000000070d057291 */ /* 0x000fe2000f8e18ff */
[----:B------:R-:W-:Y:S01]  /*4a30*/  SHF.L.U32 R12, R30, 0x1f, RZ ;  /* 0x0000001f1e0c7819 */ /* 0x000fe200000006ff */
[----:B------:R-:W-:Y:S01]  /*4a40*/  VIADD R29, R29, 0x1 ;  /* 0x000000011d1d7836 */ /* 0x000fe20000000000 */
[----:B------:R-:W-:Y:S04]  /*4a50*/  @P3 SHF.R.U32.HI R27, RZ, 0x10, R21 ;  /* 0x00000010ff1b3819 */ /* 0x000fe80000011615 */
[----:B------:R-:W5:Y:S02]  /*4a60*/  LDC.64 R10, c[0x0][0xb18] ;  /* 0x0002c600ff0a7b82 */ /* 0x000f640000000a00 */
[----:B------:R-:W1:Y:S01]  /*4a70*/  SYNCS.PHASECHK.TRANS64.TRYWAIT P4, [UR5+0x50], R12 ;  /* 0x0000500cff0075a7 */ /* 0x000e620008081105 */
[----:B---3--:R-:W-:Y:S05]  /*4a80*/  @!P1 IMAD.HI.U32 R14, R13, R14, RZ ;  /* 0x0000000e0d0e9227 */ /* 0x008fea00078e00ff */
[----:B--2---:R-:W2:Y:S01]  /*4a90*/  @!P1 LDC R0, c[0x0][0xb20] ;  /* 0x0002c800ff009b82 */ /* 0x004ea20000000800 */
[----:B------:R-:W-:Y:S01]  /*4aa0*/  @!P1 SHF.R.U32.HI R14, RZ, R15, R14 ;  /* 0x0000000fff0e9219 */ /* 0x000fe2000001160e */
[----:B-----5:R-:W-:Y:S01]  /*4ab0*/  @!P1 IMAD.HI.U32 R11, R8, R11, RZ ;  /* 0x0000000b080b9227 */ /* 0x020fe200078e00ff */
[----:B------:R-:W-:Y:S05]  /*4ac0*/  @!P1 ISETP.NE.AND P0, PT, R10, 0x1, PT ;  /* 0x000000010a00980c */ /* 0x000fea0003f05270 */
[----:B------:R-:W3:Y:S01]  /*4ad0*/  @!P1 LDC R3, c[0x0][0xb0c] ;  /* 0x0002c300ff039b82 */ /* 0x000ee20000000800 */
[----:B--2---:R-:W-:Y:S02]  /*4ae0*/  @!P1 SHF.R.U32.HI R9, RZ, R0, R11 ;  /* 0x00000000ff099219 */ /* 0x004fe4000001160b */
[----:B---3--:R-:W-:Y:S02]  /*4af0*/  @!P1 ISETP.NE.AND P2, PT, R3, 0x1, PT ;  /* 0x000000010300980c */ /* 0x008fe40003f45270 */
[----:B------:R-:W-:Y:S02]  /*4b00*/  @!P1 SEL R9, R8, R9, !P0 ;  /* 0x0000000908099207 */ /* 0x000fe40004000000 */
[----:B------:R-:W-:Y:S02]  /*4b10*/  ELECT P0, URZ, PT ;  /* 0x0000000000ff782f */ /* 0x000fe40003800000 */
[----:B------:R-:W-:Y:S05]  /*4b20*/  @!P1 SEL R14, R13, R14, !P2 ;  /* 0x0000000e0d0e9207 */ /* 0x000fea0005000000 */
[----:B------:R-:W-:Y:S02]  /*4b30*/  @!P1 IMAD.IADD R0, R9, 0x1, -R14 ;  /* 0x0000000109009824 */ /* 0x000fe400078e0a0e */
[----:B------:R-:W-:Y:S02]  /*4b40*/  @!P1 IMAD.IADD R9, R14, 0x1, -R9 ;  /* 0x000000010e099824 */ /* 0x000fe400078e0a09 */
[----:B------:R-:W-:Y:S02]  /*4b50*/  @!P1 IMAD R13, R0, R3, R13 ;  /* 0x00000003000d9224 */ /* 0x000fe400078e020d */
[----:B------:R-:W-:Y:S01]  /*4b60*/  @!P1 IMAD R8, R9, R10, R8 ;  /* 0x0000000a09089224 */ /* 0x000fe200078e0208 */
[----:B-1----:R-:W-:Y:S06]  /*4b70*/  @!P4 BRA `(.L_x_78) ;  /* 0x00000024005cc947 */ /* 0x002fec0003800000 */
.L_x_136:
[----:B------:R-:W-:Y:S01]  /*4b80*/  PLOP3.LUT P5, PT, P5, P0, PT, 0xf2, 0x2f ;  /* 0x00000000002f781c */ /* 0x000fe20002fa1e72 */
[----:B------:R-:W-:Y:S01]  /*4b90*/  UIADD3 UR9, UPT, UPT, UR5, 0x40, URZ ;  /* 0x0000004005097890 */ /* 0x000fe2000fffe0ff */
[----:B------:R-:W-:Y:S01]  /*4ba0*/  UMOV UR20, 0x0 ;  /* 0x0000000000147882 */ /* 0x000fe20000000000 */
[----:B------:R-:W-:Y:S01]  /*4bb0*/  UMOV UR21, 0x10000000 ;  /* 0x1000000000157882 */ /* 0x000fe20000000000 */
[----:B------:R-:W-:Y:S01]  /*4bc0*/  UMOV UR12, UR60 ;  /* 0x0000003c000c7c82 */ /* 0x000fe20008000000 */
[----:B------:R-:W-:Y:S08]  /*4bd0*/  @P3 R2UR UR60, R27 ;  /* 0x000000001b3c32ca */ /* 0x000ff000000e0000 */
[----:B-1----:R-:W-:Y:S01]  /*4be0*/  @!P5 IADD3 R3, P0, PT, R32, 0x580, RZ ;  /* 0x000005802003d810 */ /* 0x002fe20007f1e0ff */
[----:B------:R-:W-:Y:S01]  /*4bf0*/  @!P5 IMAD.SHL.U32 R63, R63, 0x20, RZ ;  /* 0x000000203f3fd824 */ /* 0x000fe200078e00ff */
[----:B------:R-:W-:Y:S01]  /*4c00*/  VOTEU.ALL UP1, P5 ;  /* 0x0000000000ff7886 */ /* 0x000fe20002820000 */
[----:B------:R-:W-:Y:S01]  /*4c10*/  @!P5 IMAD.SHL.U32 R69, R69, 0x40, RZ ;  /* 0x000000404545d824 */ /* 0x000fe200078e00ff */
[----:B------:R-:W-:Y:S01]  /*4c20*/  @!P5 R2UR UR6, R3 ;  /* 0x000000000306d2ca */ /* 0x000fe200000e0000 */
[----:B------:R-:W-:Y:S01]  /*4c30*/  @!P5 IMAD.X R0, RZ, RZ, R33, P0 ;  /* 0x000000ffff00d224 */ /* 0x000fe200000e0621 */
[----:B------:R-:W-:Y:S01]  /*4c40*/  @!P5 R2UR UR10, R63 ;  /* 0x000000003f0ad2ca */ /* 0x000fe200000e0000 */
[----:B------:R-:W-:Y:S01]  /*4c50*/  @!UP1 ULEA UR8, UR13, UR7, 0xc ;  /* 0x000000070d089291 */ /* 0x000fe2000f8e60ff */
[----:B------:R-:W-:Y:S01]  /*4c60*/  @!P5 R2UR UR11, R69 ;  /* 0x00000000450bd2ca */ /* 0x000fe200000e0000 */
[----:B------:R-:W-:Y:S01]  /*4c70*/  IMAD.IADD R63, R8, 0x1, R62 ;  /* 0x00000001083f7824 */ /* 0x000fe200078e023e */
[----:B------:R-:W-:Y:S01]  /*4c80*/  @!P5 R2UR UR4, R0 ;  /* 0x000000000004d2ca */ /* 0x000fe200000e0000 */
[----:B------:R-:W-:Y:S01]  /*4c90*/  @!UP1 UIADD3 UR8, UPT, UPT, UR8, 0x200, URZ ;  /* 0x0000020008089890 */ /* 0x000fe2000fffe0ff */
[----:B------:R-:W-:Y:S01]  /*4ca0*/  ISETP.NE.AND P0, PT, R29, 0x2, PT ;  /* 0x000000021d00780c */ /* 0x000fe20003f05270 */
[----:B------:R-:W-:Y:S01]  /*4cb0*/  VOTEU.ALL UP1, P5 ;  /* 0x0000000000ff7886 */ /* 0x000fe20002820000 */
[----:B------:R-:W-:Y:S02]  /*4cc0*/  IMAD.IADD R69, R13, 0x1, R68 ;  /* 0x000000010d457824 */ /* 0x000fe400078e0244 */
[----:B------:R-:W-:Y:S01]  /*4cd0*/  SEL R3, RZ, 0x1, P0 ;  /* 0x00000001ff037807 */ /* 0x000fe20000000000 */
[----:B------:R-:W-:Y:S01]  /*4ce0*/  IMAD.U32 R10, RZ, RZ, UR6 ;  /* 0x00000006ff0a7e24 */ /* 0x000fe2000f8e00ff */
[----:B------:R-:W-:Y:S02]  /*4cf0*/  SEL R29, R29, RZ, P0 ;  /* 0x000000ff1d1d7207 */ /* 0x000fe40000000000 */
[----:B------:R-:W-:Y:S02]  /*4d00*/  LOP3.LUT R28, R28, R3, RZ, 0x3c, !PT ;  /* 0x000000031c1c7212 */ /* 0x000fe400078e3cff */
[----:B------:R-:W-:Y:S01]  /*4d10*/  @!P5 R2UR UR14, R10 ;  /* 0x000000000a0ed2ca */ /* 0x000fe200000e0000 */
[----:B------:R-:W-:Y:S01]  /*4d20*/  IMAD.U32 R11, RZ, RZ, UR4 ;  /* 0x00000004ff0b7e24 */ /* 0x000fe2000f8e00ff */
[----:B------:R-:W-:Y:S04]  /*4d30*/  UPRMT UR4, UR45, 0x654, UR9 ;  /* 0x000006542d047896 */ /* 0x000fe80008000009 */
[----:B------:R-:W-:Y:S11]  /*4d40*/  @!P5 R2UR UR15, R11 ;  /* 0x000000000b0fd2ca */ /* 0x000ff600000e0000 */
[----:B------:R-:W-:Y:S02]  /*4d50*/  @!UPT UIADD3 URZ, UPT, UPT, URZ, URZ, URZ ;  /* 0x000000fffffff290 */ /* 0x000fe4000fffe0ff */
[----:B------:R2:W-:Y:S01]  /*4d60*/  @!UP1 UTMALDG.3D [UR8], [UR14], desc[UR20] ;  /* 0x000014080e0095b4 */ /* 0x0005e20008011000 */
[----:B------:R2:W-:Y:S01]  /*4d70*/  @!P5 SYNCS.ARRIVE.TRANS64.RED.A0TR RZ, [UR5+0x40], R25 ;  /* 0x00004019ffffd9a7 */ /* 0x0005e20008300405 */
[----:B------:R-:W-:Y:S01]  /*4d80*/  SYNCS.ARRIVE.TRANS64.RED.A1T0 RZ, [UR4], RZ ;  /* 0x000000ffffff79a7 */ /* 0x000fe20008100404 */
[----:B------:R-:W-:Y:S04]  /*4d90*/  UIADD3 UR4, UPT, UPT, UR13, 0x1, URZ ;  /* 0x000000010d047890 */ /* 0x000fe8000fffe0ff */
[----:B------:R-:W-:Y:S04]  /*4da0*/  UISETP.NE.AND UP1, UPT, UR4, 0x2, UPT ;  /* 0x000000020400788c */ /* 0x000fe8000bf25270 */
[----:B------:R-:W-:Y:S02]  /*4db0*/  USEL UR5, URZ, 0x1, UP1 ;  /* 0x00000001ff057887 */ /* 0x000fe40008800000 */
[----:B------:R-:W-:Y:S02]  /*4dc0*/  USEL UR13, UR4, URZ, UP1 ;  /* 0x000000ff040d7287 */ /* 0x000fe40008800000 */
[----:B------:R-:W-:Y:S02]  /*4dd0*/  UPLOP3.LUT UP1, UPT, UPT, UPT, UPT, 0x80, 0x8 ;  /* 0x000000000008789c */ /* 0x000fe40003f2f070 */
[----:B------:R-:W-:Y:S01]  /*4de0*/  LOP3.LUT R30, R30, UR5, RZ, 0x3c, !PT ;  /* 0x000000051e1e7c12 */ /* 0x000fe2000f8e3cff */
[----:B------:R-:W-:Y:S08]  /*4df0*/  @P3 BRA `(.L_x_79) ;  /* 0xfffffff400983947 */ /* 0x000ff0000383ffff */
[----:B------:R-:W-:Y:S01]  /*4e00*/  UIADD3 UR7, UPT, UPT, UR7, 0x50, URZ ;  /* 0x0000005007077890 */ /* 0x000fe2000fffe0ff */
[----:B------:R-:W-:-:S03]  /*4e10*/  SHF.L.U32 R3, R30, 0x1f, RZ ;  /* 0x0000001f1e037819 */ /* 0x000fc600000006ff */
[----:B------:R-:W-:-:S09]  /*4e20*/  ULEA UR4, UR13, UR7, 0x3 ;  /* 0x000000070d047291 */ /* 0x000fd2000f8e18ff */
[----:B------:R-:W1:Y:S02]  /*4e30*/  SYNCS.PHASECHK.TRANS64.TRYWAIT P0, [UR4], R3 ;  /* 0x00000003ff0075a7 */ /* 0x000e640008001104 */
[----:B-1----:R-:W-:Y:S05]  /*4e40*/  @!P0 BRA `(.L_x_80) ;  /* 0x0000002000c08947 */ /* 0x002fea0003800000 */
.L_x_138:
[----:B------:R-:W-:-:S04]  /*4e50*/  UIADD3 UR4, UPT, UPT, UR13, 0x1, URZ ;  /* 0x000000010d047890 */ /* 0x000fc8000fffe0ff */
[----:B------:R-:W-:-:S04]  /*4e60*/  UISETP.NE.AND UP0, UPT, UR4, 0x2, UPT ;  /* 0x000000020400788c */ /* 0x000fc8000bf05270 */
[----:B------:R-:W-:Y:S02]  /*4e70*/  USEL UR5, URZ, 0x1, UP0 ;  /* 0x00000001ff057887 */ /* 0x000fe40008000000 */
[----:B------:R-:W-:-:S04]  /*4e80*/  USEL UR4, UR4, URZ, UP0 ;  /* 0x000000ff04047287 */ /* 0x000fc80008000000 */
[----:B------:R-:W-:Y:S01]  /*4e90*/  ULEA UR4, UR4, UR7, 0x3 ;  /* 0x0000000704047291 */ /* 0x000fe2000f8e18ff */
[----:B-1----:R-:W-:-:S04]  /*4ea0*/  LOP3.LUT R3, R30, UR5, RZ, 0x3c, !PT ;  /* 0x000000051e037c12 */ /* 0x002fc8000f8e3cff */
[----:B------:R-:W-:Y:S01]  /*4eb0*/  SHF.L.U32 R3, R3, 0x1f, RZ ;  /* 0x0000001f03037819 */ /* 0x000fe200000006ff */
[----:B------:R-:W-:-:S07]  /*4ec0*/  IMAD.U32 R0, RZ, RZ, UR4 ;  /* 0x00000004ff007e24 */ /* 0x000fce000f8e00ff */
.L_x_81:
[----:B-1----:R1:W3:Y:S02]  /*4ed0*/  SYNCS.PHASECHK.TRANS64.TRYWAIT P0, [R0+URZ], R3 ;  /* 0x00000003000075a7 */ /* 0x0022e400080011ff */
[----:B---3--:R-:W-:Y:S05]  /*4ee0*/  @!P0 NANOSLEEP.SYNCS 0x989680 ;  /* 0x009896800000895d */ /* 0x008fea0003900000 */
[----:B------:R-:W3:Y:S02]  /*4ef0*/  @!P0 SYNCS.PHASECHK.TRANS64 P0, [R0+URZ], R3 ;  /* 0x00000003000085a7 */ /* 0x000ee400080010ff */
[----:B--23--:R-:W-:Y:S05]  /*4f00*/  @P0 EXIT ;  /* 0x000000000000094d */ /* 0x00cfea0003800000 */
[----:B------:R-:W-:Y:S05]  /*4f10*/  BRA `(.L_x_81) ;  /* 0xfffffffc00ec7947 */ /* 0x000fea000383ffff */
.L_x_71:
[----:B------:R-:W-:-:S06]  /*4f20*/  UISETP.GE.AND UP1, UPT, UR10, 0x4, UPT ;  /* 0x000000040a00788c */ /* 0x000fcc000bf26270 */
[----:B------:R-:W-:-:S13]  /*4f30*/  PLOP3.LUT P0, PT, PT, PT, UP1, 0x80, 0x8 ;  /* 0x000000000008781c */ /* 0x000fda0003f0f018 */
[----:B------:R-:W-:Y:S05]  /*4f40*/  @!P0 EXIT ;  /* 0x000000000000894d */ /* 0x000fea0003800000 */
[----:B------:R-:W-:Y:S01]  /*4f50*/  BAR.SYNC.DEFER_BLOCKING 0x6, 0xa0 ;  /* 0x0182800000007b1d */ /* 0x000fe20000010000 */
[C---:B------:R-:W-:Y:S01]  /*4f60*/  IMAD.SHL.U32 R7, R86.reuse, 0x20, RZ ;  /* 0x0000002056077824 */ /* 0x040fe200078e00ff */
[----:B------:R-:W-:Y:S01]  /*4f70*/  SHF.R.U32.HI R0, RZ, 0x1, R86 ;  /* 0x00000001ff007819 */ /* 0x000fe20000011656 */
[C---:B------:R-:W-:Y:S01]  /*4f80*/  IMAD.SHL.U32 R74, R86.reuse, 0x10, RZ ;  /* 0x00000010564a7824 */ /* 0x040fe200078e00ff */
[C---:B------:R-:W-:Y:S01]  /*4f90*/  LOP3.LUT P0, RZ, R86.reuse, 0x4, RZ, 0xc0, !PT ;  /* 0x0000000456ff7812 */ /* 0x040fe2000780c0ff */
[----:B------:R-:W-:Y:S01]  /*4fa0*/  IMAD.U32 R32, R86, 0x10000, RZ ;  /* 0x0001000056207824 */ /* 0x000fe200078e00ff */
[----:B------:R-:W-:Y:S02]  /*4fb0*/  UMOV UR36, 0x400 ;  /* 0x0000040000247882 */ /* 0x000fe40000000000 */
[----:B------:R-:W1:Y:S01]  /*4fc0*/  LDC R73, c[0x0][0x370] ;  /* 0x0000dc00ff497b82 */ /* 0x000e620000000800 */
[----:B------:R-:W-:Y:S01]  /*4fd0*/  ULEA UR36, UR45, UR36, 0x18 ;  /* 0x000000242d247291 */ /* 0x000fe2000f8ec0ff */
[----:B------:R-:W-:Y:S01]  /*4fe0*/  LOP3.LUT R5, R7, 0xc0, RZ, 0xc0, !PT ;  /* 0x000000c007057812 */ /* 0x000fe200078ec0ff */
[----:B------:R-:W-:Y:S01]  /*4ff0*/  IMAD.MOV.U32 R85, RZ, RZ, 0x10 ;  /* 0x00000010ff557424 */ /* 0x000fe200078e00ff */
[----:B------:R-:W-:Y:S01]  /*5000*/  LOP3.LUT R74, R74, 0x600, RZ, 0xc0, !PT ;  /* 0x000006004a4a7812 */ /* 0x000fe200078ec0ff */
[----:B------:R-:W-:Y:S01]  /*5010*/  IMAD.MOV.U32 R84, RZ, RZ, 0x1 ;  /* 0x00000001ff547424 */ /* 0x000fe200078e00ff */
[----:B------:R-:W-:Y:S01]  /*5020*/  LOP3.LUT R0, R5, 0x8, R0, 0xf8, !PT ;  /* 0x0000000805007812 */ /* 0x000fe200078ef800 */
[----:B------:R-:W-:Y:S01]  /*5030*/  IMAD.SHL.U32 R5, R86, 0x4, RZ ;  /* 0x0000000456057824 */ /* 0x000fe200078e00ff */
[----:B------:R-:W2:Y:S01]  /*5040*/  LDC R28, c[0x0][0xb0c] ;  /* 0x0002c300ff1c7b82 */ /* 0x000ea20000000800 */
[----:B------:R-:W-:Y:S01]  /*5050*/  LOP3.LUT R74, R74, 0x20, R7, 0xf8, !PT ;  /* 0x000000204a4a7812 */ /* 0x000fe200078ef807 */
[----:B------:R-:W-:Y:S01]  /*5060*/  IMAD.MOV.U32 R30, RZ, RZ, RZ ;  /* 0x000000ffff1e7224 */ /* 0x000fe200078e00ff */
[----:B------:R-:W-:-:S02]  /*5070*/  LOP3.LUT R32, R32, 0x600000, RZ, 0xc0, !PT ;  /* 0x0060000020207812 */ /* 0x000fc400078ec0ff */
[----:B------:R-:W-:Y:S02]  /*5080*/  CS2R R82, SRZ ;  /* 0x0000000000527805 */ /* 0x000fe4000001ff00 */
[----:B------:R-:W-:Y:S01]  /*5090*/  LOP3.LUT R5, R0, 0x18, R5, 0x78, !PT ;  /* 0x0000001800057812 */ /* 0x000fe200078e7805 */
[----:B------:R-:W-:Y:S01]  /*50a0*/  IMAD.MOV.U32 R88, RZ, RZ, RZ ;  /* 0x000000ffff587224 */ /* 0x000fe200078e00ff */
[----:B------:R-:W-:Y:S01]  /*50b0*/  LOP3.LUT R74, R74, 0x100, R7, 0xf8, !PT ;  /* 0x000001004a4a7812 */ /* 0x000fe200078ef807 */
[----:B------:R-:W4:Y:S01]  /*50c0*/  LDC R71, c[0x0][0xb20] ;  /* 0x0002c800ff477b82 */ /* 0x000f220000000800 */
[----:B------:R-:W3:Y:S01]  /*50d0*/  LDS R3, [UR36+0x120] ;  /* 0x00012024ff037984 */ /* 0x000ee20008000800 */
[----:B------:R-:W-:Y:S01]  /*50e0*/  LOP3.LUT R86, R86, 0x60, RZ, 0xc0, !PT ;  /* 0x0000006056567812 */ /* 0x000fe200078ec0ff */
[----:B------:R-:W-:Y:S01]  /*50f0*/  IMAD.MOV.U32 R81, RZ, RZ, RZ ;  /* 0x000000ffff517224 */ /* 0x000fe200078e00ff */
[----:B------:R-:W-:Y:S01]  /*5100*/  LOP3.LUT R74, R74, R5, RZ, 0xfc, !PT ;  /* 0x000000054a4a7212 */ /* 0x000fe200078efcff */
[----:B------:R-:W1:Y:S01]  /*5110*/  LDCU.64 UR46, c[0x0][0x348] ;  /* 0x00006900ff2e77ac */ /* 0x000e620008000a00 */
[----:B------:R-:W-:-:S02]  /*5120*/  SEL R85, R85, 0xfffffff0, !P0 ;  /* 0xfffffff055557807 */ /* 0x000fc40004000000 */
[----:B------:R-:W1:Y:S01]  /*5130*/  LDC R27, c[0x0][0xb30] ;  /* 0x0002cc00ff1b7b82 */ /* 0x000e620000000800 */
[----:B------:R-:W1:Y:S01]  /*5140*/  LDCU.64 UR40, c[0x0][0x888] ;  /* 0x00011100ff2877ac */ /* 0x000e620008000a00 */
[----:B------:R-:W-:Y:S01]  /*5150*/  UIADD3 UR42, UPT, UPT, UR36, 0x200, URZ ;  /* 0x00000200242a7890 */ /* 0x000fe2000fffe0ff */
[----:B------:R-:W-:-:S05]  /*5160*/  UMOV UR37, URZ ;  /* 0x000000ff00257c82 */ /* 0x000fca0008000000 */
[----:B------:R-:W1:Y:S01]  /*5170*/  LDC.64 R60, c[0x0][0xb10] ;  /* 0x0002c400ff3c7b82 */ /* 0x000e620000000a00 */
[----:B------:R-:W-:-:S07]  /*5180*/  UMOV UR38, URZ ;  /* 0x000000ff00267c82 */ /* 0x000fce0008000000 */
[----:B------:R-:W1:Y:S08]  /*5190*/  LDC.64 R24, c[0x0][0xb18] ;  /* 0x0002c600ff187b82 */ /* 0x000e700000000a00 */
[----:B------:R-:W1:Y:S08]  /*51a0*/  LDC.64 R56, c[0x0][0x888] ;  /* 0x00022200ff387b82 */ /* 0x000e700000000a00 */
[----:B------:R-:W1:Y:S01]  /*51b0*/  LDC.64 R22, c[0x0][0xb28] ;  /* 0x0002ca00ff167b82 */ /* 0x000e620000000a00 */
[----:B---3--:R-:W-:-:S07]  /*51c0*/  IMAD.IADD R32, R3, 0x1, R32 ;  /* 0x0000000103207824 */ /* 0x008fce00078e0220 */
[----:B------:R-:W3:Y:S08]  /*51d0*/  LDC.64 R58, c[0x0][0x890] ;  /* 0x00022400ff3a7b82 */ /* 0x000ef00000000a00 */
[----:B------:R-:W1:Y:S08]  /*51e0*/  LDC.64 R54, c[0x0][0x8b0] ;  /* 0x00022c00ff367b82 */ /* 0x000e700000000a00 */
[----:B------:R-:W1:Y:S08]  /*51f0*/  LDC.64 R52, c[0x0][0x8a8] ;  /* 0x00022a00ff347b82 */ /* 0x000e700000000a00 */
[----:B--2-4-:R-:W1:Y:S02]  /*5200*/  LDC R72, c[0x0][0x374] ;  /* 0x0000dd00ff487b82 */ /* 0x014e640000000800 */
.L_x_101:
[----:B------:R-:W-:Y:S02]  /*5210*/  LEA R0, R88, UR36, 0x3 ;  /* 0x0000002458007c11 */ /* 0x000fe4000f8e18ff */
[----:B------:R-:W-:Y:S02]  /*5220*/  SHF.L.U32 R3, R82, 0x1f, RZ ;  /* 0x0000001f52037819 */ /* 0x000fe400000006ff */
[----:B------:R-:W-:Y:S02]  /*5230*/  LEA R16, R88, UR36, 0x4 ;  /* 0x0000002458107c11 */ /* 0x000fe4000f8e20ff */
[----:B------:R-:W2:Y:S02]  /*5240*/  SYNCS.PHASECHK.TRANS64.TRYWAIT P0, [R0+URZ+0x70], R3 ;  /* 0x00007003000075a7 */ /* 0x000ea400080011ff */
[----:B-12---:R-:W-:Y:S05]  /*5250*/  @!P0 BRA `(.L_x_82) ;  /* 0x0000001c00d48947 */ /* 0x006fea0003800000 */
.L_x_139:
[----:B------:R-:W4:Y:S01]  /*5260*/  LDC.64 R12, c[0x0][0xb10] ;  /* 0x0002c400ff0c7b82 */ /* 0x000f220000000a00 */
[----:B------:R-:W3:Y:S01]  /*5270*/  LDS.128 R16, [R16+0x100] ;  /* 0x0001000010107984 */ /* 0x000ee20000000c00 */
[----:B-1----:R-:W-:Y:S01]  /*5280*/  ISETP.NE.AND P1, PT, R27, 0x1, PT ;  /* 0x000000011b00780c */ /* 0x002fe20003f25270 */
[----:B--2---:R-:W-:Y:S01]  /*5290*/  VIADD R0, R0, 0x80 ;  /* 0x0000008000007836 */ /* 0x004fe20000000000 */
[----:B------:R-:W-:Y:S04]  /*52a0*/  ISETP.GE.AND P0, PT, R26, 0x1, PT ;  /* 0x000000011a00780c */ /* 0x000fe80003f06270 */
[----:B------:R-:W1:Y:S01]  /*52b0*/  LDC.64 R10, c[0x0][0xb18] ;  /* 0x0002c600ff0a7b82 */ /* 0x000e620000000a00 */
[----:B------:R-:W-:Y:S01]  /*52c0*/  PRMT R0, RZ, 0x654, R0 ;  /* 0x00000654ff007816 */ /* 0x000fe20000000000 */
[----:B------:R-:W-:Y:S01]  /*52d0*/  @!PT LDS RZ, [RZ] ;  /* 0x00000000fffff984 */ /* 0x000fe20000000800 */
[----:B------:R-:W-:Y:S01]  /*52e0*/  @!PT LDS RZ, [RZ] ;  /* 0x00000000fffff984 */ /* 0x000fe20000000800 */
[----:B------:R-:W-:Y:S01]  /*52f0*/  @!PT LDS RZ, [RZ] ;  /* 0x00000000fffff984 */ /* 0x000fe20000000800 */
[----:B------:R-:W-:Y:S01]  /*5300*/  @!PT LDS RZ, [RZ] ;  /* 0x00000000fffff984 */ /* 0x000fe20000000800 */
[----:B------:R2:W-:Y:S06]  /*5310*/  MEMBAR.ALL.CTA ;  /* 0x0000000000007992 */ /* 0x0005ec0000008000 */
[----:B--2---:R-:W2:Y:S01]  /*5320*/  FENCE.VIEW.ASYNC.S ;  /* 0x00000000000073c6 */ /* 0x004ea20000000000 */
[----:B------:R-:W1:Y:S08]  /*5330*/  @!P1 LDC R14, c[0x0][0xb20] ;  /* 0x0002c800ff0e9b82 */ /* 0x000e700000000800 */
[----:B------:R-:W1:Y:S01]  /*5340*/  @!P1 LDC R9, c[0x0][0xb0c] ;  /* 0x0002c300ff099b82 */ /* 0x000e620000000800 */
[----:B--2---:R2:W-:Y:S01]  /*5350*/  SYNCS.ARRIVE.TRANS64.RED.A1T0 RZ, [R0+URZ], RZ ;  /* 0x000000ff00ff79a7 */ /* 0x0045e200081004ff */
[----:B---3--:R-:W-:Y:S04]  /*5360*/  LOP3.LUT P4, RZ, R18, 0x1, RZ, 0xc0, !PT ;  /* 0x0000000112ff7812 */ /* 0x008fe8000788c0ff */
[----:B------:R-:W-:Y:S09]  /*5370*/  P2R R87, PR, RZ, 0x10 ;  /* 0x00000010ff577803 */ /* 0x000ff20000000000 */
[----:B------:R-:W-:Y:S02]  /*5380*/  @P4 MOV R31, R16 ;  /* 0x00000010001f4202 */ /* 0x000fe40000000f00 */
[----:B------:R-:W-:Y:S01]  /*5390*/  @P4 LOP3.LUT R29, R17, 0xffff, RZ, 0xc0, !PT ;  /* 0x0000ffff111d4812 */ /* 0x000fe200078ec0ff */
[----:B--2-4-:R-:W-:Y:S06]  /*53a0*/  @!P0 BRA `(.L_x_83) ;  /* 0x0000000000a48947 */ /* 0x014fec0003800000 */
[----:B------:R-:W-:Y:S01]  /*53b0*/  IMAD.HI.U32 R34, R72, R25, RZ ;  /* 0x0000001948227227 */ /* 0x000fe200078e00ff */
[----:B------:R-:W-:Y:S02]  /*53c0*/  ISETP.NE.AND P0, PT, R24, 0x1, PT ;  /* 0x000000011800780c */ /* 0x000fe40003f05270 */
[----:B------:R-:W-:Y:S01]  /*53d0*/  ISETP.NE.AND P2, PT, R26, 0x1, PT ;  /* 0x000000011a00780c */ /* 0x000fe20003f45270 */
[-C--:B------:R-:W-:Y:S01]  /*53e0*/  IMAD.HI.U32 R20, R73, R60.reuse, RZ ;  /* 0x0000003c49147227 */ /* 0x080fe200078e00ff */
[----:B------:R-:W-:Y:S02]  /*53f0*/  SHF.R.U32.HI R21, RZ, R71, R34 ;  /* 0x00000047ff157219 */ /* 0x000fe40000011622 */
[----:B------:R-:W-:Y:S01]  /*5400*/  ISETP.NE.AND P3, PT, R28, 0x1, PT ;  /* 0x000000011c00780c */ /* 0x000fe20003f65270 */
[----:B------:R-:W-:Y:S01]  /*5410*/  IMAD.HI.U32 R38, R29, R25, RZ ;  /* 0x000000191d267227 */ /* 0x000fe200078e00ff */
[----:B------:R-:W-:Y:S02]  /*5420*/  SHF.R.U32.HI R20, RZ, R61, R20 ;  /* 0x0000003dff147219 */ /* 0x000fe40000011614 */
[----:B------:R-:W-:Y:S01]  /*5430*/  SEL R3, R72, R21, !P0 ;  /* 0x0000001548037207 */ /* 0x000fe20004000000 */
[----:B------:R-:W-:Y:S01]  /*5440*/  IMAD.HI.U32 R36, R31, R60, RZ ;  /* 0x0000003c1f247227 */ /* 0x000fe200078e00ff */
[----:B------:R-:W-:Y:S03]  /*5450*/  SEL R7, R73, R20, !P3 ;  /* 0x0000001449077207 */ /* 0x000fe60005800000 */
[-C--:B------:R-:W-:Y:S01]  /*5460*/  IMAD.HI.U32 R20, R3, R22.reuse, RZ ;  /* 0x0000001603147227 */ /* 0x080fe200078e00ff */
[----:B------:R-:W-:Y:S03]  /*5470*/  SHF.R.U32.HI R36, RZ, R61, R36 ;  /* 0x0000003dff247219 */ /* 0x000fe60000011624 */
[----:B------:R-:W-:Y:S01]  /*5480*/  IMAD.HI.U32 R34, R7, R22, RZ ;  /* 0x0000001607227227 */ /* 0x000fe200078e00ff */
[----:B------:R-:W-:Y:S02]  /*5490*/  @P2 SHF.R.U32.HI R3, RZ, R23, R20 ;  /* 0x00000017ff032219 */ /* 0x000fe40000011614 */
[----:B------:R-:W-:Y:S02]  /*54a0*/  SHF.R.U32.HI R20, RZ, R71, R38 ;  /* 0x00000047ff147219 */ /* 0x000fe40000011626 */
[----:B------:R-:W-:Y:S01]  /*54b0*/  @P2 SHF.R.U32.HI R7, RZ, R23, R34 ;  /* 0x00000017ff072219 */ /* 0x000fe20000011622 */
[C---:B------:R-:W-:Y:S01]  /*54c0*/  IMAD R2, R26.reuse, R3, RZ ;  /* 0x000000031a027224 */ /* 0x040fe200078e02ff */
[----:B------:R-:W-:Y:S02]  /*54d0*/  SEL R5, R29, R20, !P0 ;  /* 0x000000141d057207 */ /* 0x000fe40004000000 */
[----:B------:R-:W-:Y:S01]  /*54e0*/  SEL R3, R31, R36, !P3 ;  /* 0x000000241f037207 */ /* 0x000fe20005800000 */
[----:B------:R-:W-:Y:S01]  /*54f0*/  IMAD R4, R26, R7, RZ ;  /* 0x000000071a047224 */ /* 0x000fe200078e02ff */
[C---:B------:R-:W-:Y:S01]  /*5500*/  ISETP.GE.AND P0, PT, R5.reuse, R2, PT ;  /* 0x000000020500720c */ /* 0x040fe20003f06270 */
[----:B------:R-:W-:Y:S03]  /*5510*/  IMAD.HI.U32 R6, R5, R22, RZ ;  /* 0x0000001605067227 */ /* 0x000fe600078e00ff */
[----:B------:R-:W-:Y:S01]  /*5520*/  ISETP.GE.OR P0, PT, R3, R4, P0 ;  /* 0x000000040300720c */ /* 0x000fe20000706670 */
[----:B------:R-:W-:Y:S01]  /*5530*/  IMAD.MOV R4, RZ, RZ, -R3 ;  /* 0x000000ffff047224 */ /* 0x000fe200078e0a03 */
[-C--:B------:R-:W-:Y:S03]  /*5540*/  SHF.R.U32.HI R6, RZ, R23.reuse, R6 ;  /* 0x00000017ff067219 */ /* 0x080fe60000011606 */
[----:B------:R-:W-:Y:S01]  /*5550*/  IMAD R31, R28, R4, R31 ;  /* 0x000000041c1f7224 */ /* 0x000fe200078e021f */
[----:B------:R-:W-:Y:S05]  /*5560*/  SEL R15, R5, R6, !P2 ;  /* 0x00000006050f7207 */ /* 0x000fea0005000000 */
[----:B------:R-:W-:Y:S02]  /*5570*/  IMAD.MOV R6, RZ, RZ, -R15 ;  /* 0x000000ffff067224 */ /* 0x000fe400078e0a0f */
[C---:B------:R-:W-:Y:S04]  /*5580*/  @!P0 IMAD.HI.U32 R2, R3.reuse, R22, RZ ;  /* 0x0000001603028227 */ /* 0x040fe800078e00ff */
[----:B------:R-:W-:Y:S01]  /*5590*/  IMAD R6, R26, R6, R5 ;  /* 0x000000061a067224 */ /* 0x000fe200078e0205 */
[----:B------:R-:W-:Y:S04]  /*55a0*/  @!P0 SHF.R.U32.HI R2, RZ, R23, R2 ;  /* 0x00000017ff028219 */ /* 0x000fe80000011602 */
[----:B------:R-:W-:Y:S02]  /*55b0*/  @!P0 SEL R0, R3, R2, !P2 ;  /* 0x0000000203008207 */ /* 0x000fe40005000000 */
[----:B------:R-:W-:Y:S02]  /*55c0*/  IADD3 R2, PT, PT, -R5, RZ, RZ ;  /* 0x000000ff05027210 */ /* 0x000fe40007ffe1ff */
[----:B------:R-:W-:Y:S01]  /*55d0*/  @!P0 IADD3 R8, PT, PT, R15, -R0, RZ ;  /* 0x800000000f088210 */ /* 0x000fe20007ffe0ff */
[----:B------:R-:W-:Y:S02]  /*55e0*/  @!P0 IMAD R0, R7, R6, R0 ;  /* 0x0000000607008224 */ /* 0x000fe400078e0200 */
[----:B------:R-:W-:Y:S02]  /*55f0*/  IMAD R29, R24, R2, R29 ;  /* 0x00000002181d7224 */ /* 0x000fe400078e021d */
[----:B------:R-:W-:Y:S02]  /*5600*/  @!P0 IMAD R5, R8, R26, R3 ;  /* 0x0000001a08058224 */ /* 0x000fe400078e0203 */
[----:B------:R-:W-:Y:S04]  /*5610*/  @!P0 IMAD.MOV.U32 R3, RZ, RZ, R0 ;  /* 0x000000ffff038224 */ /* 0x000fe800078e0000 */
[----:B------:R-:W-:Y:S02]  /*5620*/  IMAD R31, R3, R28, R31 ;  /* 0x0000001c031f7224 */ /* 0x000fe400078e021f */
[----:B------:R-:W-:Y:S07]  /*5630*/  IMAD R29, R5, R24, R29 ;  /* 0x00000018051d7224 */ /* 0x000fee00078e021d */
.L_x_83:
[----:B------:R-:W-:Y:S01]  /*5640*/  @!P1 IMAD.HI.U32 R0, R31, R12, RZ ;  /* 0x0000000c1f009227 */ /* 0x000fe200078e00ff */
[----:B-1----:R-:W-:Y:S01]  /*5650*/  @!P1 ISETP.NE.AND P0, PT, R10, 0x1, PT ;  /* 0x000000010a00980c */ /* 0x002fe20003f05270 */
[----:B------:R-:W-:Y:S01]  /*5660*/  ULOP3.LUT UP0, URZ, UR42, 0x1b0, URZ, 0xc0, !UPT ;  /* 0x000001b02aff7892 */ /* 0x000fe2000f80c0ff */
[----:B------:R-:W-:Y:S01]  /*5670*/  @!P1 ISETP.NE.AND P2, PT, R9, 0x1, PT ;  /* 0x000000010900980c */ /* 0x000fe20003f45270 */
[----:B------:R-:W-:Y:S01]  /*5680*/  @!P1 IMAD.HI.U32 R3, R29, R11, RZ ;  /* 0x0000000b1d039227 */ /* 0x000fe200078e00ff */
[----:B------:R-:W-:Y:S02]  /*5690*/  @!P1 SHF.R.U32.HI R0, RZ, R13, R0 ;  /* 0x0000000dff009219 */ /* 0x000fe40000011600 */
[----:B------:R-:W-:Y:S01]  /*56a0*/  @P4 SHF.R.U32.HI R80, RZ, 0x10, R17 ;  /* 0x00000010ff504819 */ /* 0x000fe20000011611 */
[----:B------:R-:W-:Y:S01]  /*56b0*/  VIADD R88, R88, 0x1 ;  /* 0x0000000158587836 */ /* 0x000fe20000000000 */
[----:B------:R-:W-:Y:S02]  /*56c0*/  @!P1 SHF.R.U32.HI R2, RZ, R14, R3 ;  /* 0x0000000eff029219 */ /* 0x000fe40000011603 */
[----:B------:R-:W-:Y:S02]  /*56d0*/  @!P1 SEL R3, R31, R0, !P2 ;  /* 0x000000001f039207 */ /* 0x000fe40005000000 */
[----:B------:R-:W-:Y:S05]  /*56e0*/  @!P1 SEL R2, R29, R2, !P0 ;  /* 0x000000021d029207 */ /* 0x000fea0004000000 */
[----:B------:R-:W-:Y:S02]  /*56f0*/  @!P1 IMAD.IADD R0, R2, 0x1, -R3 ;  /* 0x0000000102009824 */ /* 0x000fe400078e0a03 */
[----:B------:R-:W-:Y:S02]  /*5700*/  @!P1 IMAD.IADD R2, R3, 0x1, -R2 ;  /* 0x0000000103029824 */ /* 0x000fe400078e0a02 */
[----:B------:R-:W-:Y:S02]  /*5710*/  @!P1 IMAD R31, R0, R9, R31 ;  /* 0x00000009001f9224 */ /* 0x000fe400078e021f */
[----:B------:R-:W-:Y:S01]  /*5720*/  @!P1 IMAD R29, R2, R10, R29 ;  /* 0x0000000a021d9224 */ /* 0x000fe200078e021d */
[----:B------:R-:W-:Y:S06]  /*5730*/  BRA.U !UP0, `(.L_x_84) ;  /* 0x00000001087c7547 */ /* 0x000fec000b800000 */
[----:B------:R-:W1:Y:S01]  /*5740*/  LDCU.64 UR8, c[0x4][0x80] ;  /* 0x01001000ff0877ac */ /* 0x000e620008000a00 */
[----:B------:R-:W-:Y:S01]  /*5750*/  MOV R2, 0x0 ;  /* 0x0000000000027802 */ /* 0x000fe20000000f00 */
[----:B------:R-:W-:Y:S02]  /*5760*/  HFMA2 R12, -RZ, RZ, 0, 5.9604644775390625e-08 ;  /* 0x00000001ff0c7431 */ /* 0x000fe400000001ff */
[----:B------:R-:W-:Y:S01]  /*5770*/  IMAD.MOV.U32 R8, RZ, RZ, 0x70 ;  /* 0x00000070ff087424 */ /* 0x000fe200078e00ff */
[----:B------:R2:W3:Y:S01]  /*5780*/  LDC.64 R14, c[0x4][R2] ;  /* 0x01000000020e7b82 */ /* 0x0004e20000000a00 */
[----:B------:R-:W4:Y:S01]  /*5790*/  LDCU.64 UR6, c[0x4][0x88] ;  /* 0x01001100ff0677ac */ /* 0x000f220008000a00 */
[----:B------:R-:W-:Y:S01]  /*57a0*/  IMAD.MOV.U32 R13, RZ, RZ, RZ ;  /* 0x000000ffff0d7224 */ /* 0x000fe200078e00ff */
[----:B------:R-:W2:Y:S01]  /*57b0*/  LDCU.64 UR4, c[0x4][0x8] ;  /* 0x01000100ff0477ac */ /* 0x000ea20008000a00 */
[----:B-1----:R-:W-:Y:S01]  /*57c0*/  MOV R5, UR9 ;  /* 0x0000000900057c02 */ /* 0x002fe20008000f00 */
[----:B------:R-:W-:Y:S01]  /*57d0*/  IMAD.U32 R4, RZ, RZ, UR8 ;  /* 0x00000008ff047e24 */ /* 0x000fe2000f8e00ff */
[----:B----4-:R-:W-:Y:S01]  /*57e0*/  MOV R7, UR7 ;  /* 0x0000000700077c02 */ /* 0x010fe20008000f00 */
[----:B------:R-:W-:Y:S01]  /*57f0*/  IMAD.U32 R6, RZ, RZ, UR6 ;  /* 0x00000006ff067e24 */ /* 0x000fe2000f8e00ff */
[----:B--2---:R-:W-:Y:S01]  /*5800*/  MOV R11, UR5 ;  /* 0x00000005000b7c02 */ /* 0x004fe20008000f00 */
[----:B------:R-:W-:Y:S02]  /*5810*/  IMAD.U32 R10, RZ, RZ, UR4 ;  /* 0x00000004ff0a7e24 */ /* 0x000fe4000f8e00ff */
[----:B------:R-:W-:Y:S07]  /*5820*/  LEPC R20, `(.L_x_85) ;  /* 0x000000001014794e */ /* 0x000fee0000000000 */
[----:B---3-5:R-:W-:Y:S05]  /*5830*/  CALL.ABS.NOINC R14 ;  /* 0x000000000e007343 */ /* 0x028fea0003c00000 */
.L_x_85:
[----:B------:R-:W1:Y:S01]  /*5840*/  LDCU.64 UR8, c[0x4][0x80] ;  /* 0x01001000ff0877ac */ /* 0x000e620008000a00 */
[----:B------:R-:W2:Y:S01]  /*5850*/  LDC.64 R2, c[0x4][R2] ;  /* 0x0100000002027b82 */ /* 0x000ea20000000a00 */
[----:B------:R-:W-:Y:S02]  /*5860*/  HFMA2 R12, -RZ, RZ, 0, 5.9604644775390625e-08 ;  /* 0x00000001ff0c7431 */ /* 0x000fe400000001ff */
[----:B------:R-:W-:Y:S02]  /*5870*/  IMAD.MOV.U32 R8, RZ, RZ, 0x70 ;  /* 0x00000070ff087424 */ /* 0x000fe400078e00ff */
[----:B------:R-:W-:Y:S01]  /*5880*/  IMAD.MOV.U32 R13, RZ, RZ, RZ ;  /* 0x000000ffff0d7224 */ /* 0x000fe200078e00ff */
[----:B------:R-:W3:Y:S01]  /*5890*/  LDCU.64 UR6, c[0x4][0x88] ;  /* 0x01001100ff0677ac */ /* 0x000ee20008000a00 */
[----:B------:R-:W4:Y:S01]  /*58a0*/  LDCU.64 UR4, c[0x4][0x8] ;  /* 0x01000100ff0477ac */ /* 0x000f220008000a00 */
[----:B-1----:R-:W-:Y:S02]  /*58b0*/  MOV R4, UR8 ;  /* 0x0000000800047c02 */ /* 0x002fe40008000f00 */
[----:B------:R-:W-:Y:S02]  /*58c0*/  MOV R5, UR9 ;  /* 0x0000000900057c02 */ /* 0x000fe40008000f00 */
[----:B---3--:R-:W-:Y:S01]  /*58d0*/  MOV R7, UR7 ;  /* 0x0000000700077c02 */ /* 0x008fe20008000f00 */
[----:B------:R-:W-:Y:S01]  /*58e0*/  IMAD.U32 R6, RZ, RZ, UR6 ;  /* 0x00000006ff067e24 */ /* 0x000fe2000f8e00ff */
[----:B----4-:R-:W-:Y:S01]  /*58f0*/  MOV R11, UR5 ;  /* 0x00000005000b7c02 */ /* 0x010fe20008000f00 */
[----:B------:R-:W-:Y:S02]  /*5900*/  IMAD.U32 R10, RZ, RZ, UR4 ;  /* 0x00000004ff0a7e24 */ /* 0x000fe4000f8e00ff */
[----:B------:R-:W-:Y:S07]  /*5910*/  LEPC R20, `(.L_x_84) ;  /* 0x000000001014794e */ /* 0x000fee0000000000 */
[----:B--2---:R-:W-:Y:S05]  /*5920*/  CALL.ABS.NOINC R2 ;  /* 0x0000000002007343 */ /* 0x004fea0003c00000 */
.L_x_84:
[----:B------:R-:W-:Y:S01]  /*5930*/  ISETP.NE.U32.AND P2, PT, R58, RZ, PT ;  /* 0x000000ff3a00720c */ /* 0x000fe20003f45070 */
[----:B------:R-:W-:Y:S01]  /*5940*/  UISETP.NE.AND UP1, UPT, UR39, URZ, UPT ;  /* 0x000000ff2700728c */ /* 0x000fe2000bf25270 */
[----:B------:R-:W-:Y:S02]  /*5950*/  ISETP.NE.U32.AND P4, PT, R54, RZ, PT ;  /* 0x000000ff3600720c */ /* 0x000fe40003f85070 */
[----:B------:R-:W-:Y:S02]  /*5960*/  ISETP.NE.AND.EX P2, PT, R59, RZ, PT, P2 ;  /* 0x000000ff3b00720c */ /* 0x000fe40003f45320 */
[----:B------:R-:W-:Y:S02]  /*5970*/  PLOP3.LUT P1, PT, PT, PT, PT, 0x8, 0x80 ;  /* 0x000000000080781c */ /* 0x000fe40003f2e170 */
[----:B------:R-:W-:Y:S02]  /*5980*/  PLOP3.LUT P0, PT, PT, PT, UP1, 0x80, 0x8 ;  /* 0x000000000008781c */ /* 0x000fe40003f0f018 */
[----:B------:R-:W-:Y:S02]  /*5990*/  ISETP.NE.AND.EX P4, PT, R55, RZ, PT, P4 ;  /* 0x000000ff3700720c */ /* 0x000fe40003f85340 */
[----:B------:R-:W1:Y:S09]  /*59a0*/  @UP1 LDCU.64 UR4, c[0x0][0x888] ;  /* 0x00011100ff0417ac */ /* 0x000e720008000a00 */
[----:B------:R-:W-:Y:S01]  /*59b0*/  @P0 PLOP3.LUT P1, PT, P2, PT, PT, 0x80, 0x8 ;  /* 0x000000000008081c */ /* 0x000fe2000172f070 */
[----:B-1----:R-:W-:Y:S04]  /*59c0*/  @UP1 UISETP.NE.U32.AND UP0, UPT, UR4, URZ, UPT ;  /* 0x000000ff0400128c */ /* 0x002fe8000bf05070 */
[----:B------:R-:W-:Y:S04]  /*59d0*/  @UP1 UISETP.NE.AND.EX UP0, UPT, UR5, URZ, UPT, UP0 ;  /* 0x000000ff0500128c */ /* 0x000fe8000bf05300 */
[----:B------:R-:W-:Y:S01]  /*59e0*/  @UP1 USEL UR4, URZ, 0xffffffff, UP0 ;  /* 0xffffffffff041887 */ /* 0x000fe20008000000 */
[----:B------:R-:W-:Y:S11]  /*59f0*/  @!P2 BRA `(.L_x_86) ;  /* 0x00000000002ca947 */ /* 0x000ff60003800000 */
[----:B------:R-:W-:Y:S01]  /*5a00*/  ISETP.NE.U32.AND P3, PT, R56, RZ, PT ;  /* 0x000000ff3800720c */ /* 0x000fe20003f65070 */
[----:B------:R-:W-:Y:S03]  /*5a10*/  IMAD.MOV.U32 R70, RZ, RZ, 0x1 ;  /* 0x00000001ff467424 */ /* 0x000fe600078e00ff */
[----:B------:R-:W-:Y:S11]  /*5a20*/  ISETP.NE.AND.EX P3, PT, R57, RZ, PT, P3 ;  /* 0x000000ff3900720c */ /* 0x000ff60003f65330 */
[----:B------:R-:W-:Y:S02]  /*5a30*/  @!UPT UIADD3 URZ, UPT, UPT, URZ, URZ, URZ ;  /* 0x000000fffffff290 */ /* 0x000fe4000fffe0ff */
[----:B------:R-:W1:Y:S01]  /*5a40*/  @P3 LDC.64 R2, c[0x0][0x888] ;  /* 0x00022200ff023b82 */ /* 0x000e620000000a00 */
[----:B------:R-:W-:Y:S04]  /*5a50*/  @P3 IMAD R0, R58, UR60, RZ ;  /* 0x0000003c3a003c24 */ /* 0x000fe8000f8e02ff */
[----:B-1----:R-:W-:Y:S04]  /*5a60*/  @P3 IMAD.WIDE R2, R0, 0x4, R2 ;  /* 0x0000000400023825 */ /* 0x002fe800078e0202 */
[----:B------:R-:W-:Y:S01]  /*5a70*/  HFMA2 R0, -RZ, RZ, 0, 5.9604644775390625e-08 ;  /* 0x00000001ff007431 */ /* 0x000fe200000001ff */
[----:B-----5:R1:W5:Y:S04]  /*5a80*/  @P3 LDG.E R35, desc[UR48][R2.64] ;  /* 0x0000003002233981 */ /* 0x020368000c1e1900 */
[----:B------:R-:W-:Y:S01]  /*5a90*/  @!P3 PRMT R70, R0, 0x7610, R70 ;  /* 0x000076100046b816 */ /* 0x000fe20000000046 */
[----:B-1----:R-:W2:Y:S06]  /*5aa0*/  @!P3 LDC R35, c[0x0][0x880] ;  /* 0x00022000ff23bb82 */ /* 0x002eac0000000800 */
.L_x_86:
[----:B------:R-:W-:Y:S05]  /*5ab0*/  @!P4 BRA `(.L_x_87) ;  /* 0x000000000020c947 */ /* 0x000fea0003800000 */
[----:B------:R-:W-:Y:S04]  /*5ac0*/  ISETP.NE.U32.AND P3, PT, R52, RZ, PT ;  /* 0x000000ff3400720c */ /* 0x000fe80003f65070 */
[----:B------:R-:W-:Y:S11]  /*5ad0*/  ISETP.NE.AND.EX P3, PT, R53, RZ, PT, P3 ;  /* 0x000000ff3500720c */ /* 0x000ff60003f65330 */
[----:B------:R-:W-:Y:S02]  /*5ae0*/  @!UPT UIADD3 URZ, UPT, UPT, URZ, URZ, URZ ;  /* 0x000000fffffff290 */ /* 0x000fe4000fffe0ff */
[----:B------:R-:W1:Y:S01]  /*5af0*/  @P3 LDC.64 R2, c[0x0][0x8a8] ;  /* 0x00022a00ff023b82 */ /* 0x000e620000000a00 */
[----:B------:R-:W-:Y:S04]  /*5b00*/  @P3 IMAD R0, R54, UR60, RZ ;  /* 0x0000003c36003c24 */ /* 0x000fe8000f8e02ff */
[----:B-1----:R-:W-:Y:S05]  /*5b10*/  @P3 IMAD.WIDE R2, R0, 0x4, R2 ;  /* 0x0000000400023825 */ /* 0x002fea00078e0202 */
[----:B-----5:R1:W5:Y:S02]  /*5b20*/  @P3 LDG.E R33, desc[UR48][R2.64] ;  /* 0x0000003002213981 */ /* 0x020364000c1e1900 */
[----:B-1----:R-:W3:Y:S02]  /*5b30*/  @!P3 LDC R33, c[0x0][0x8a0] ;  /* 0x00022800ff21bb82 */ /* 0x002ee40000000800 */
.L_x_87:
[----:B--2--5:R-:W-:Y:S01]  /*5b40*/  @P0 FSETP.NEU.AND P4, PT, R35, RZ, PT ;  /* 0x000000ff2300020b */ /* 0x024fe20003f8d000 */
[----:B------:R-:W-:Y:S01]  /*5b50*/  IMAD.U32 R2, RZ, RZ, UR4 ;  /* 0x00000004ff027e24 */ /* 0x000fe2000f8e00ff */
[----:B------:R-:W-:Y:S01]  /*5b60*/  @P0 LOP3.LUT P3, RZ, R70, 0xff, RZ, 0xc0, !PT ;  /* 0x000000ff46ff0812 */ /* 0x000fe2000786c0ff */
[----:B------:R-:W-:Y:S01]  /*5b70*/  IMAD.U32 R4, RZ, RZ, UR37 ;  /* 0x00000025ff047e24 */ /* 0x000fe2000f8e00ff */
[----:B------:R-:W-:Y:S01]  /*5b80*/  @P0 SEL R11, RZ, 0xffffffff, P4 ;  /* 0xffffffffff0b0807 */ /* 0x000fe20002000000 */
[----:B------:R-:W-:Y:S01]  /*5b90*/  BSSY B1, `(.L_x_88) ;  /* 0x0000035000017945 */ /* 0x000fe20003800000 */
[----:B------:R-:W-:Y:S02]  /*5ba0*/  LEA R64, R30, UR36, 0x3 ;  /* 0x000000241e407c11 */ /* 0x000fe4000f8e18ff */
[----:B------:R-:W-:Y:S02]  /*5bb0*/  CS2R R50, SRZ ;  /* 0x0000000000327805 */ /* 0x000fe4000001ff00 */
[----:B------:R-:W-:Y:S02]  /*5bc0*/  @P1 SEL R11, R2, R11, !P3 ;  /* 0x0000000b020b1207 */ /* 0x000fe40005800000 */
[----:B------:R-:W-:Y:S02]  /*5bd0*/  CS2R R48, SRZ ;  /* 0x0000000000307805 */ /* 0x000fe4000001ff00 */
[----:B------:R-:W-:Y:S02]  /*5be0*/  LOP3.LUT R2, R84, 0x1, RZ, 0x3c, !PT ;  /* 0x0000000154027812 */ /* 0x000fe400078e3cff */
[----:B------:R-:W-:Y:S02]  /*5bf0*/  CS2R R42, SRZ ;  /* 0x00000000002a7805 */ /* 0x000fe4000001ff00 */
[----:B------:R-:W-:Y:S02]  /*5c00*/  @P0 LOP3.LUT R11, R11, 0x1, RZ, 0xc0, !PT ;  /* 0x000000010b0b0812 */ /* 0x000fe400078ec0ff */
[----:B------:R-:W-:Y:S02]  /*5c10*/  CS2R R40, SRZ ;  /* 0x0000000000287805 */ /* 0x000fe4000001ff00 */
[----:B------:R-:W-:Y:S02]  /*5c20*/  LEA R0, R4, UR36, 0x3 ;  /* 0x0000002404007c11 */ /* 0x000fe4000f8e18ff */
[----:B------:R-:W-:Y:S02]  /*5c30*/  ISETP.NE.U32.OR P5, PT, R11, 0x1, !P0 ;  /* 0x000000010b00780c */ /* 0x000fe400047a5470 */
[----:B------:R-:W-:Y:S02]  /*5c40*/  SHF.L.U32 R7, R83, 0x1f, RZ ;  /* 0x0000001f53077819 */ /* 0x000fe400000006ff */
[----:B------:R-:W-:Y:S02]  /*5c50*/  LEA.HI R5, R30, R30, RZ, 0x1 ;  /* 0x0000001e1e057211 */ /* 0x000fe400078f08ff */
[----:B------:R-:W-:Y:S02]  /*5c60*/  PLOP3.LUT P4, PT, PT, PT, PT, 0x8, 0x80 ;  /* 0x000000000080781c */ /* 0x000fe40003f8e170 */
[----:B------:R-:W-:Y:S01]  /*5c70*/  P2R R89, PR, RZ, 0x20 ;  /* 0x00000020ff597803 */ /* 0x000fe20000000000 */
[C---:B------:R-:W-:Y:S01]  /*5c80*/  IMAD.SHL.U32 R3, R5.reuse, 0x10, RZ ;  /* 0x0000001005037824 */ /* 0x040fe200078e00ff */
[----:B------:R-:W-:Y:S03]  /*5c90*/  LOP3.LUT R5, R5, 0xffe, RZ, 0xc0, !PT ;  /* 0x00000ffe05057812 */ /* 0x000fe600078ec0ff */
[----:B------:R-:W-:Y:S02]  /*5ca0*/  @P5 SHF.L.U32 R9, R2, 0x1f, RZ ;  /* 0x0000001f02095819 */ /* 0x000fe400000006ff */
[----:B------:R-:W-:Y:S01]  /*5cb0*/  LOP3.LUT R3, R3, 0xffffffe0, RZ, 0xc0, !PT ;  /* 0xffffffe003037812 */ /* 0x000fe200078ec0ff */
[----:B------:R-:W-:Y:S01]  /*5cc0*/  IMAD.IADD R16, R30, 0x1, -R5 ;  /* 0x000000011e107824 */ /* 0x000fe200078e0a05 */
[----:B------:R-:W1:Y:S03]  /*5cd0*/  @P5 SYNCS.PHASECHK.TRANS64.TRYWAIT P0, [R0+URZ+0x40], R9 ;  /* 0x00004009000055a7 */ /* 0x000e6600080011ff */
[----:B------:R-:W-:Y:S04]  /*5ce0*/  IMAD.IADD R3, R32, 0x1, R3 ;  /* 0x0000000120037824 */ /* 0x000fe800078e0203 */
[----:B------:R-:W-:Y:S01]  /*5cf0*/  IMAD R16, R16, 0x100000, R3 ;  /* 0x0010000010107824 */ /* 0x000fe200078e0203 */
[----:B------:R2:W4:Y:S01]  /*5d00*/  SYNCS.PHASECHK.TRANS64.TRYWAIT P3, [R64+URZ+0x90], R7 ;  /* 0x00009007400075a7 */ /* 0x00052200080611ff */
[----:B-1----:R-:W-:Y:S01]  /*5d10*/  @P5 PLOP3.LUT P4, PT, P0, PT, PT, 0x8, 0x80 ;  /* 0x000000000080581c */ /* 0x002fe2000078e170 */
[----:B------:R-:W-:Y:S01]  /*5d20*/  @!UPT UIADD3 URZ, UPT, UPT, URZ, URZ, URZ ;  /* 0x000000fffffff290 */ /* 0x000fe2000fffe0ff */
[----:B--2---:R-:W-:Y:S11]  /*5d30*/  @!P5 BRA `(.L_x_89) ;  /* 0x000000000068d947 */ /* 0x004ff60003800000 */
[----:B------:R-:W-:Y:S01]  /*5d40*/  ISETP.NE.U32.AND P0, PT, RZ, UR40, PT ;  /* 0x00000028ff007c0c */ /* 0x000fe2000bf05070 */
[----:B------:R-:W-:Y:S01]  /*5d50*/  BSSY B0, `(.L_x_90) ;  /* 0x000000e000007945 */ /* 0x000fe20003800000 */
[----:B------:R-:W-:Y:S02]  /*5d60*/  FSETP.NEU.AND P1, PT, R35, RZ, PT ;  /* 0x000000ff2300720b */ /* 0x000fe40003f2d000 */
[----:B------:R-:W-:Y:S02]  /*5d70*/  ISETP.NE.AND.EX P0, PT, RZ, UR41, PT, P0 ;  /* 0x00000029ff007c0c */ /* 0x000fe4000bf05300 */
[----:B------:R-:W-:Y:S02]  /*5d80*/  SEL R3, RZ, 0xffffffff, P1 ;  /* 0xffffffffff037807 */ /* 0x000fe40000800000 */
[----:B------:R-:W-:Y:S02]  /*5d90*/  LOP3.LUT P1, RZ, R70, 0xff, RZ, 0xc0, !PT ;  /* 0x000000ff46ff7812 */ /* 0x000fe4000782c0ff */
[----:B------:R-:W-:Y:S04]  /*5da0*/  SEL R4, RZ, 0xffffffff, P0 ;  /* 0xffffffffff047807 */ /* 0x000fe80000000000 */
[----:B------:R-:W-:Y:S04]  /*5db0*/  @P2 SEL R3, R4, R3, !P1 ;  /* 0x0000000304032207 */ /* 0x000fe80004800000 */
[----:B------:R-:W-:Y:S04]  /*5dc0*/  LOP3.LUT R3, R3, 0x1, RZ, 0xc0, !PT ;  /* 0x0000000103037812 */ /* 0x000fe800078ec0ff */
[----:B------:R-:W-:Y:S01]  /*5dd0*/  ISETP.NE.U32.AND P0, PT, R3, 0x1, PT ;  /* 0x000000010300780c */ /* 0x000fe20003f05070 */
[----:B------:R-:W-:Y:S01]  /*5de0*/  IMAD.U32 R3, RZ, RZ, UR37 ;  /* 0x00000025ff037e24 */ /* 0x000fe2000f8e00ff */
[----:B------:R-:W-:Y:S11]  /*5df0*/  @!P4 BRA `(.L_x_91) ;  /* 0x00000000000cc947 */ /* 0x000ff60003800000 */
[----:B------:R-:W-:Y:S04]  /*5e00*/  SHF.L.U32 R5, R2, 0x1f, RZ ;  /* 0x0000001f02057819 */ /* 0x000fe800000006ff */
[----:B------:R-:W1:Y:S02]  /*5e10*/  SYNCS.PHASECHK.TRANS64.TRYWAIT P1, [R0+URZ+0x40], R5 ;  /* 0x00004005000075a7 */ /* 0x000e6400080211ff */
[----:B-1----:R-:W-:Y:S05]  /*5e20*/  @!P1 BRA `(.L_x_92) ;  /* 0x0000001000f49947 */ /* 0x002fea0003800000 */
.L_x_91:
[----:B------:R-:W-:Y:S05]  /*5e30*/  BSYNC B0 ;  /* 0x0000000000007941 */ /* 0x000fea0003800000 */
.L_x_90:
[----:B-1----:R-:W-:Y:S01]  /*5e40*/  @P0 IMAD R0, R3, 0x800, R74 ;  /* 0x0000080003000824 */ /* 0x002fe200078e024a */
[----:B------:R-:W-:Y:S02]  /*5e50*/  CS2R R42, SRZ ;  /* 0x00000000002a7805 */ /* 0x000fe4000001ff00 */
[----:B------:R-:W-:Y:S01]  /*5e60*/  CS2R R40, SRZ ;  /* 0x0000000000287805 */ /* 0x000fe2000001ff00 */
[----:B------:R-:W-:Y:S01]  /*5e70*/  IMAD.MOV.U32 R50, RZ, RZ, RZ ;  /* 0x000000ffff327224 */ /* 0x000fe200078e00ff */
[----:B------:R-:W-:Y:S02]  /*5e80*/  CS2R R48, SRZ ;  /* 0x0000000000307805 */ /* 0x000fe4000001ff00 */
[----:B------:R-:W-:Y:S01]  /*5e90*/  @P0 LEA R2, R0, UR36, 0x1 ;  /* 0x0000002400020c11 */ /* 0x000fe2000f8e08ff */
[----:B------:R-:W-:Y:S05]  /*5ea0*/  @P0 WARPSYNC.ALL ;  /* 0x0000000000000948 */ /* 0x000fea0003800000 */
[----:B------:R1:W2:Y:S01]  /*5eb0*/  @P0 LDSM.16.M88.4 R40, [R2+0x200] ;  /* 0x000200000228083b */ /* 0x0002a20000000200 */
[----:B------:R-:W-:Y:S05]  /*5ec0*/  @P0 IMAD R0, R85, 0x2, R2 ;  /* 0x0000000255000824 */ /* 0x000fea00078e0202 */
[----:B------:R1:W1:Y:S02]  /*5ed0*/  @P0 LDSM.16.M88.4 R48, [R0+0x200] ;  /* 0x000200000030083b */ /* 0x0002640000000200 */
.L_x_89:
[----:B------:R-:W-:Y:S05]  /*5ee0*/  BSYNC B1 ;  /* 0x0000000000017941 */ /* 0x000fea0003800000 */
.L_x_88:
[----:B-1----:R-:W-:Y:S04]  /*5ef0*/  SHF.R.U32.HI R0, RZ, 0x15, R16 ;  /* 0x00000015ff007819 */ /* 0x002fe80000011610 */
[----:B------:R-:W-:Y:S01]  /*5f00*/  LOP3.LUT P0, RZ, R0, 0x3, R75, 0x48, !PT ;  /* 0x0000000300ff7812 */ /* 0x000fe2000780484b */
[----:B------:R-:W-:Y:S01]  /*5f10*/  @!UPT UIADD3 URZ, UPT, UPT, URZ, URZ, URZ ;  /* 0x000000fffffff290 */ /* 0x000fe2000fffe0ff */
[----:B----4-:R-:W-:Y:S11]  /*5f20*/  @P3 BRA `(.L_x_93) ;  /* 0x0000000000083947 */ /* 0x010ff60003800000 */
[----:B------:R-:W1:Y:S02]  /*5f30*/  SYNCS.PHASECHK.TRANS64.TRYWAIT P1, [R64+URZ+0x90], R7 ;  /* 0x00009007400075a7 */ /* 0x000e6400080211ff */
[----:B-1----:R-:W-:Y:S05]  /*5f40*/  @!P1 BRA `(.L_x_94) ;  /* 0x0000001000c09947 */ /* 0x002fea0003800000 */
.L_x_93:
[----:B------:R-:W-:Y:S05]  /*5f50*/  @!P0 BRA `(.L_x_95) ;  /* 0x0000000000408947 */ /* 0x000fea0003800000 */
[----:B------:R-:W4:Y:S01]  /*5f60*/  LDCU.64 UR8, c[0x4][0x70] ;  /* 0x01000e00ff0877ac */ /* 0x000f220008000a00 */
[----:B------:R-:W-:Y:S01]  /*5f70*/  MOV R3, 0x0 ;  /* 0x0000000000037802 */ /* 0x000fe20000000f00 */
[----:B------:R-:W-:Y:S02]  /*5f80*/  HFMA2 R12, -RZ, RZ, 0, 5.9604644775390625e-08 ;  /* 0x00000001ff0c7431 */ /* 0x000fe400000001ff */
[----:B------:R-:W-:Y:S02]  /*5f90*/  IMAD.MOV.U32 R8, RZ, RZ, 0x192 ;  /* 0x00000192ff087424 */ /* 0x000fe400078e00ff */
[----:B------:R-:W-:Y:S01]  /*5fa0*/  IMAD.MOV.U32 R13, RZ, RZ, RZ ;  /* 0x000000ffff0d7224 */ /* 0x000fe200078e00ff */
[----:B------:R-:W1:Y:S01]  /*5fb0*/  LDCU.64 UR6, c[0x4][0x78] ;  /* 0x01000f00ff0677ac */ /* 0x000e620008000a00 */
[----:B------:R-:W2:Y:S01]  /*5fc0*/  LDC.64 R2, c[0x4][R3] ;  /* 0x0100000003027b82 */ /* 0x000ea20000000a00 */
[----:B------:R-:W5:Y:S01]  /*5fd0*/  LDCU.64 UR4, c[0x4][0x10] ;  /* 0x01000200ff0477ac */ /* 0x000f620008000a00 */
[----:B----4-:R-:W-:Y:S01]  /*5fe0*/  MOV R5, UR9 ;  /* 0x0000000900057c02 */ /* 0x010fe20008000f00 */
[----:B------:R-:W-:Y:S01]  /*5ff0*/  IMAD.U32 R4, RZ, RZ, UR8 ;  /* 0x00000008ff047e24 */ /* 0x000fe2000f8e00ff */
[----:B-1----:R-:W-:Y:S01]  /*6000*/  MOV R7, UR7 ;  /* 0x0000000700077c02 */ /* 0x002fe20008000f00 */
[----:B------:R-:W-:Y:S01]  /*6010*/  IMAD.U32 R6, RZ, RZ, UR6 ;  /* 0x00000006ff067e24 */ /* 0x000fe2000f8e00ff */
[----:B-----5:R-:W-:Y:S01]  /*6020*/  MOV R11, UR5 ;  /* 0x00000005000b7c02 */ /* 0x020fe20008000f00 */
[----:B------:R-:W-:Y:S02]  /*6030*/  IMAD.U32 R10, RZ, RZ, UR4 ;  /* 0x00000004ff0a7e24 */ /* 0x000fe4000f8e00ff */
[----:B------:R-:W-:Y:S07]  /*6040*/  LEPC R20, `(.L_x_95) ;  /* 0x000000001014794e */ /* 0x000fee0000000000 */
[----:B--23--:R-:W-:Y:S05]  /*6050*/  CALL.ABS.NOINC R2 ;  /* 0x0000000002007343 */ /* 0x00cfea0003c00000 */
.L_x_95:
[----:B------:R-:W-:Y:S01]  /*6060*/  ISETP.NE.AND P0, PT, R86, RZ, PT ;  /* 0x000000ff5600720c */ /* 0x000fe20003f05270 */
[----:B------:R-:W-:Y:S05]  /*6070*/  WARPSYNC.ALL ;  /* 0x0000000000007948 */ /* 0x000fea0003800000 */
[----:B------:R-:W-:Y:S01]  /*6080*/  R2UR UR4, R16 ;  /* 0x00000000100472ca */ /* 0x000fe200000e0000 */
[--C-:B--2---:R-:W-:Y:S01]  /*6090*/  HADD2.F32 R20, -RZ, R40.reuse.H0_H0 ;  /* 0x20000028ff147230 */ /* 0x104fe20000004100 */
[----:B------:R-:W-:Y:S01]  /*60a0*/  MOV R77, UR37 ;  /* 0x00000025004d7c02 */ /* 0x000fe20008000f00 */
[----:B------:R-:W-:Y:S01]  /*60b0*/  HADD2.F32 R34, -RZ, R40.H1_H1 ;  /* 0x30000028ff227230 */ /* 0x000fe20000004100 */
[----:B------:R-:W-:Y:S01]  /*60c0*/  UIADD3 UR6, UPT, UPT, UR37, 0x1, URZ ;  /* 0x0000000125067890 */ /* 0x000fe2000fffe0ff */
[--C-:B------:R-:W-:Y:S01]  /*60d0*/  HADD2.F32 R21, -RZ, R41.reuse.H0_H0 ;  /* 0x20000029ff157230 */ /* 0x100fe20000004100 */
[----:B------:R-:W-:Y:S01]  /*60e0*/  LEA R77, R77, R74, 0xb ;  /* 0x0000004a4d4d7211 */ /* 0x000fe200078e58ff */
[----:B------:R-:W-:Y:S01]  /*60f0*/  HADD2.F32 R36, -RZ, R41.H1_H1 ;  /* 0x30000029ff247230 */ /* 0x000fe20000004100 */
[----:B------:R-:W-:Y:S01]  /*6100*/  BSSY.RECONVERGENT B0, `(.L_x_96) ;  /* 0x0000052000007945 */ /* 0x000fe20003800200 */
[--C-:B------:R-:W-:Y:S01]  /*6110*/  HADD2.F32 R37, -RZ, R42.reuse.H0_H0 ;  /* 0x2000002aff257230 */ /* 0x100fe20000004100 */
[----:B------:R-:W-:Y:S01]  /*6120*/  LEA R90, R77, UR36, 0x1 ;  /* 0x000000244d5a7c11 */ /* 0x000fe2000f8e08ff */
[----:B------:R-:W-:Y:S02]  /*6130*/  HADD2.F32 R38, -RZ, R42.H1_H1 ;  /* 0x3000002aff267230 */ /* 0x000fe40000004100 */
[----:B-1----:R-:W3:Y:S01]  /*6140*/  LDTM.16dp256bit.x4 R4, tmem[UR4] ;  /* 0x00000004000479ee */ /* 0x002ee20008120000 */
[----:B------:R-:W-:Y:S01]  /*6150*/  R2UR UR4, R64 ;  /* 0x00000000400472ca */ /* 0x000fe200000e0000 */
[----:B------:R-:W-:Y:S01]  /*6160*/  NOP ;  /* 0x0000000000007918 */ /* 0x000fe20000000000 */
[----:B------:R-:W-:Y:S01]  /*6170*/  LEA R91, R85, R90, 0x1 ;  /* 0x0000005a555b7211 */ /* 0x000fe200078e08ff */
[--C-:B------:R-:W-:Y:S02]  /*6180*/  HADD2.F32 R39, -RZ, R43.reuse.H0_H0 ;  /* 0x2000002bff277230 */ /* 0x100fe40000004100 */
[----:B------:R-:W-:Y:S02]  /*6190*/  HADD2.F32 R40, -RZ, R43.H1_H1 ;  /* 0x3000002bff287230 */ /* 0x000fe40000004100 */
[--C-:B------:R-:W-:Y:S02]  /*61a0*/  HADD2.F32 R41, -RZ, R48.reuse.H0_H0 ;  /* 0x20000030ff297230 */ /* 0x100fe40000004100 */
[----:B------:R-:W-:Y:S02]  /*61b0*/  HADD2.F32 R43, -RZ, R48.H1_H1 ;  /* 0x30000030ff2b7230 */ /* 0x000fe40000004100 */
[--C-:B------:R-:W-:Y:S02]  /*61c0*/  HADD2.F32 R42, -RZ, R49.reuse.H0_H0 ;  /* 0x20000031ff2a7230 */ /* 0x100fe40000004100 */
[----:B------:R-:W-:Y:S01]  /*61d0*/  UIADD3 UR4, UPT, UPT, UR4, 0xb0, URZ ;  /* 0x000000b004047890 */ /* 0x000fe2000fffe0ff */
[----:B------:R-:W-:Y:S02]  /*61e0*/  HADD2.F32 R44, -RZ, R49.H1_H1 ;  /* 0x30000031ff2c7230 */ /* 0x000fe40000004100 */
[--C-:B------:R-:W-:Y:S01]  /*61f0*/  HADD2.F32 R45, -RZ, R50.reuse.H0_H0 ;  /* 0x20000032ff2d7230 */ /* 0x100fe20000004100 */
[----:B------:R-:W-:Y:S01]  /*6200*/  UPRMT UR4, UR45, 0x654, UR4 ;  /* 0x000006542d047896 */ /* 0x000fe20008000004 */
[----:B------:R-:W-:Y:S02]  /*6210*/  HADD2.F32 R46, -RZ, R50.H1_H1 ;  /* 0x30000032ff2e7230 */ /* 0x000fe40000004100 */
[--C-:B------:R-:W-:Y:S02]  /*6220*/  HADD2.F32 R47, -RZ, R51.reuse.H0_H0 ;  /* 0x20000033ff2f7230 */ /* 0x100fe40000004100 */
[----:B------:R-:W-:Y:S02]  /*6230*/  HADD2.F32 R48, -RZ, R51.H1_H1 ;  /* 0x30000033ff307230 */ /* 0x000fe40000004100 */
[C---:B---3--:R-:W-:Y:S01]  /*6240*/  FMUL R4, R33.reuse, R4 ;  /* 0x0000000421047220 */ /* 0x048fe20000400000 */
[C---:B------:R-:W-:Y:S01]  /*6250*/  FMUL R5, R33.reuse, R5 ;  /* 0x0000000521057220 */ /* 0x040fe20000400000 */
[----:B------:R-:W-:Y:S01]  /*6260*/  FMUL R6, R33, R6 ;  /* 0x0000000621067220 */ /* 0x000fe20000400000 */
[----:B------:R-:W-:Y:S01]  /*6270*/  SYNCS.ARRIVE.TRANS64.RED.A1T0 RZ, [UR4], RZ ;  /* 0x000000ffffff79a7 */ /* 0x000fe20008100404 */
[C---:B------:R-:W-:Y:S01]  /*6280*/  FFMA R4, R35.reuse, R20, R4 ;  /* 0x0000001423047223 */ /* 0x040fe20000000004 */
[C---:B------:R-:W-:Y:S01]  /*6290*/  FFMA R5, R35.reuse, R34, R5 ;  /* 0x0000002223057223 */ /* 0x040fe20000000005 */
[----:B------:R-:W-:Y:S01]  /*62a0*/  FFMA R6, R35, R21, R6 ;  /* 0x0000001523067223 */ /* 0x000fe20000000006 */
[C---:B------:R-:W-:Y:S01]  /*62b0*/  FMUL R7, R33.reuse, R7 ;  /* 0x0000000721077220 */ /* 0x040fe20000400000 */
[C---:B------:R-:W-:Y:S01]  /*62c0*/  FMUL R8, R33.reuse, R8 ;  /* 0x0000000821087220 */ /* 0x040fe20000400000 */
[----:B------:R-:W-:Y:S01]  /*62d0*/  FMUL R9, R33, R9 ;  /* 0x0000000921097220 */ /* 0x000fe20000400000 */
[----:B------:R-:W-:Y:S01]  /*62e0*/  F2FP.F16.F32.PACK_AB R64, R5, R4 ;  /* 0x000000040540723e */ /* 0x000fe200000000ff */
[C---:B------:R-:W-:Y:S01]  /*62f0*/  FFMA R7, R35.reuse, R36, R7 ;  /* 0x0000002423077223 */ /* 0x040fe20000000007 */
[C---:B------:R-:W-:Y:S01]  /*6300*/  FFMA R8, R35.reuse, R37, R8 ;  /* 0x0000002523087223 */ /* 0x040fe20000000008 */
[----:B------:R-:W-:Y:S01]  /*6310*/  FFMA R9, R35, R38, R9 ;  /* 0x0000002623097223 */ /* 0x000fe20000000009 */
[C---:B------:R-:W-:Y:S01]  /*6320*/  FMUL R10, R33.reuse, R10 ;  /* 0x0000000a210a7220 */ /* 0x040fe20000400000 */
[C---:B------:R-:W-:Y:S01]  /*6330*/  FMUL R11, R33.reuse, R11 ;  /* 0x0000000b210b7220 */ /* 0x040fe20000400000 */
[C---:B------:R-:W-:Y:S01]  /*6340*/  FMUL R0, R33.reuse, R12 ;  /* 0x0000000c21007220 */ /* 0x040fe20000400000 */
[----:B------:R-:W-:Y:S01]  /*6350*/  FMUL R2, R33, R13 ;  /* 0x0000000d21027220 */ /* 0x000fe20000400000 */
[----:B------:R-:W-:Y:S01]  /*6360*/  FFMA R10, R35, R39, R10 ;  /* 0x00000027230a7223 */ /* 0x000fe2000000000a */
        /* <DEDUP_REMOVED lines=11> */
[C---:B------:R-:W-:Y:S01]  /*6420*/  FFMA R12, R35.reuse, R45, R12 ;  /* 0x0000002d230c7223 */ /* 0x040fe2000000000c */
[C---:B------:R-:W-:Y:S01]  /*6430*/  FFMA R13, R35.reuse, R46, R13 ;  /* 0x0000002e230d7223 */ /* 0x040fe2000000000d */
[C---:B------:R-:W-:Y:S01]  /*6440*/  FFMA R14, R35.reuse, R47, R14 ;  /* 0x0000002f230e7223 */ /* 0x040fe2000000000e */
[----:B------:R-:W-:Y:S01]  /*6450*/  FFMA R19, R35, R48, R19 ;  /* 0x0000003023137223 */ /* 0x000fe20000000013 */
[----:B------:R-:W-:Y:S02]  /*6460*/  F2FP.F16.F32.PACK_AB R65, R7, R6 ;  /* 0x000000060741723e */ /* 0x000fe400000000ff */
[----:B------:R-:W-:Y:S02]  /*6470*/  F2FP.F16.F32.PACK_AB R66, R9, R8 ;  /* 0x000000080942723e */ /* 0x000fe400000000ff */
[----:B------:R-:W-:Y:S02]  /*6480*/  F2FP.F16.F32.PACK_AB R67, R11, R10 ;  /* 0x0000000a0b43723e */ /* 0x000fe400000000ff */
[----:B------:R-:W-:Y:S02]  /*6490*/  F2FP.F16.F32.PACK_AB R76, R2, R0 ;  /* 0x00000000024c723e */ /* 0x000fe400000000ff */
[----:B------:R-:W-:Y:S01]  /*64a0*/  F2FP.F16.F32.PACK_AB R77, R15, R3 ;  /* 0x000000030f4d723e */ /* 0x000fe200000000ff */
[----:B------:R1:W-:Y:S01]  /*64b0*/  STSM.16.M88.4 [R90+0x200], R64 ;  /* 0x000200405a007844 */ /* 0x0003e20000000200 */
[----:B------:R-:W-:Y:S02]  /*64c0*/  F2FP.F16.F32.PACK_AB R78, R13, R12 ;  /* 0x0000000c0d4e723e */ /* 0x000fe400000000ff */
[----:B------:R-:W-:Y:S05]  /*64d0*/  F2FP.F16.F32.PACK_AB R79, R19, R14 ;  /* 0x0000000e134f723e */ /* 0x000fea00000000ff */
[----:B------:R1:W-:Y:S01]  /*64e0*/  STSM.16.M88.4 [R91+0x200], R76 ;  /* 0x0002004c5b007844 */ /* 0x0003e20000000200 */
[----:B------:R-:W-:Y:S01]  /*64f0*/  @!PT LDS RZ, [RZ] ;  /* 0x00000000fffff984 */ /* 0x000fe20000000800 */
[----:B------:R-:W-:Y:S01]  /*6500*/  @!PT LDS RZ, [RZ] ;  /* 0x00000000fffff984 */ /* 0x000fe20000000800 */
[----:B------:R-:W-:Y:S01]  /*6510*/  @!PT LDS RZ, [RZ] ;  /* 0x00000000fffff984 */ /* 0x000fe20000000800 */
[----:B------:R-:W-:Y:S01]  /*6520*/  @!PT LDS RZ, [RZ] ;  /* 0x00000000fffff984 */ /* 0x000fe20000000800 */
[----:B------:R2:W-:Y:S07]  /*6530*/  MEMBAR.ALL.CTA ;  /* 0x0000000000007992 */ /* 0x0005ee0000008000 */
[----:B--2---:R-:W2:Y:S02]  /*6540*/  FENCE.VIEW.ASYNC.S ;  /* 0x00000000000073c6 */ /* 0x004ea40000000000 */
[----:B--2---:R-:W-:Y:S06]  /*6550*/  BAR.SYNC.DEFER_BLOCKING 0x1, 0x80 ;  /* 0x0042000000007b1d */ /* 0x004fec0000010000 */
[----:B------:R-:W-:Y:S05]  /*6560*/  @P0 BRA `(.L_x_97) ;  /* 0x00000000002c0947 */ /* 0x000fea0003800000 */
[----:B------:R-:W-:Y:S01]  /*6570*/  ULEA UR8, UR37, UR36, 0xc ;  /* 0x0000002425087291 */ /* 0x000fe2000f8e60ff */
[----:B------:R-:W-:Y:S01]  /*6580*/  R2UR UR5, R69 ;  /* 0x00000000450572ca */ /* 0x000fe200000e0000 */
[----:B------:R-:W-:Y:S01]  /*6590*/  UIADD3 UR4, UP0, UPT, UR46, 0x680, URZ ;  /* 0x000006802e047890 */ /* 0x000fe2000ff1e0ff */
[----:B------:R-:W-:Y:S01]  /*65a0*/  R2UR UR7, R63 ;  /* 0x000000003f0772ca */ /* 0x000fe200000e0000 */
[----:B------:R-:W-:Y:S01]  /*65b0*/  UIADD3 UR8, UPT, UPT, UR8, 0x200, URZ ;  /* 0x0000020008087890 */ /* 0x000fe2000fffe0ff */
[----:B------:R-:W-:Y:S09]  /*65c0*/  UMOV UR11, UR60 ;  /* 0x0000003c000b7c82 */ /* 0x000ff20008000000 */
[----:B------:R-:W-:Y:S02]  /*65d0*/  USHF.L.U32 UR10, UR5, 0x6, URZ ;  /* 0x00000006050a7899 */ /* 0x000fe400080006ff */
[----:B------:R-:W-:Y:S02]  /*65e0*/  USHF.L.U32 UR9, UR7, 0x5, URZ ;  /* 0x0000000507097899 */ /* 0x000fe400080006ff */
[----:B------:R-:W-:Y:S09]  /*65f0*/  UIADD3.X UR5, UPT, UPT, URZ, UR47, URZ, UP0, !UPT ;  /* 0x0000002fff057290 */ /* 0x000ff200087fe4ff */
[----:B------:R2:W-:Y:S02]  /*6600*/  UTMASTG.3D [UR8], [UR4] ;  /* 0x00000008040073b5 */ /* 0x0005e40008010000 */
[----:B--2---:R0:W-:Y:S02]  /*6610*/  UTMACMDFLUSH ;  /* 0x00000000000079b7 */ /* 0x0041e40000000000 */
.L_x_97:
[----:B------:R-:W-:Y:S05]  /*6620*/  BSYNC.RECONVERGENT B0 ;  /* 0x0000000000007941 */ /* 0x000fea0003800200 */
.L_x_96:
[----:B------:R-:W-:Y:S04]  /*6630*/  BSSY.RECONVERGENT B0, `(.L_x_98) ;  /* 0x0000003000007945 */ /* 0x000fe80003800200 */
[----:B------:R-:W-:Y:S05]  /*6640*/  @P0 BRA `(.L_x_99) ;  /* 0x0000000000040947 */ /* 0x000fea0003800000 */
[----:B------:R-:W-:Y:S04]  /*6650*/  DEPBAR.LE SB0, 0x0 ;  /* 0x000080000000791a */ /* 0x000fe80000000000 */
.L_x_99:
[----:B------:R-:W-:Y:S05]  /*6660*/  BSYNC.RECONVERGENT B0 ;  /* 0x0000000000007941 */ /* 0x000fea0003800200 */
.L_x_98:
[----:B------:R-:W-:Y:S01]  /*6670*/  BAR.SYNC.DEFER_BLOCKING 0x1, 0x80 ;  /* 0x0042000000007b1d */ /* 0x000fe20000010000 */
[----:B------:R-:W-:Y:S01]  /*6680*/  UIADD3 UR38, UPT, UPT, UR38, 0x1, URZ ;  /* 0x0000000126267890 */ /* 0x000fe2000fffe0ff */
[----:B------:R-:W-:Y:S03]  /*6690*/  IADD3 R0, PT, PT, R30, 0x1, RZ ;  /* 0x000000011e007810 */ /* 0x000fe60007ffe0ff */
[----:B------:R-:W-:Y:S09]  /*66a0*/  UISETP.NE.AND UP0, UPT, UR38, URZ, UPT ;  /* 0x000000ff2600728c */ /* 0x000ff2000bf05270 */
[----:B------:R-:W-:Y:S05]  /*66b0*/  BRA.U !UP0, `(.L_x_100) ;  /* 0x0000000108287547 */ /* 0x000fea000b800000 */
[----:B------:R-:W-:Y:S01]  /*66c0*/  ISETP.NE.AND P0, PT, R89, RZ, PT ;  /* 0x000000ff5900720c */ /* 0x000fe20003f05270 */
[----:B------:R-:W-:Y:S11]  /*66d0*/  IMAD.U32 R2, RZ, RZ, UR45 ;  /* 0x0000002dff027e24 */ /* 0x000ff6000f8e00ff */
[----:B------:R-:W-:Y:S01]  /*66e0*/  @!UPT UIADD3 URZ, UPT, UPT, URZ, URZ, URZ ;  /* 0x000000fffffff290 */ /* 0x000fe2000fffe0ff */
[C---:B------:R-:W-:Y:S01]  /*66f0*/  @P0 LEA R3, R81.reuse, UR36, 0x3 ;  /* 0x0000002451030c11 */ /* 0x040fe2000f8e18ff */
[----:B------:R-:W-:Y:S04]  /*6700*/  VIADD R81, R81, 0x1 ;  /* 0x0000000151517836 */ /* 0x000fe80000000000 */
[----:B------:R-:W-:Y:S05]  /*6710*/  @P0 VIADD R3, R3, 0x50 ;  /* 0x0000005003030836 */ /* 0x000fea0000000000 */
[----:B------:R-:W-:Y:S04]  /*6720*/  @P0 PRMT R2, R2, 0x654, R3 ;  /* 0x0000065402020816 */ /* 0x000fe80000000003 */
[----:B------:R2:W-:Y:S01]  /*6730*/  @P0 SYNCS.ARRIVE.TRANS64.RED.A1T0 RZ, [R2+URZ], RZ ;  /* 0x000000ff02ff09a7 */ /* 0x0005e200081004ff */
[C---:B------:R-:W-:Y:S04]  /*6740*/  ISETP.NE.AND P0, PT, R81.reuse, 0x2, PT ;  /* 0x000000025100780c */ /* 0x040fe80003f05270 */
[----:B------:R-:W-:Y:S09]  /*6750*/  SEL R81, R81, RZ, P0 ;  /* 0x000000ff51517207 */ /* 0x000ff20000000000 */
.L_x_100:
[----:B------:R-:W-:Y:S01]  /*6760*/  ISETP.NE.AND P2, PT, R87, RZ, PT ;  /* 0x000000ff5700720c */ /* 0x000fe20003f45270 */
[----:B------:R-:W-:Y:S01]  /*6770*/  UISETP.NE.AND UP0, UPT, UR6, 0x2, UPT ;  /* 0x000000020600788c */ /* 0x000fe2000bf05270 */
[----:B------:R-:W-:Y:S01]  /*6780*/  ISETP.NE.AND P0, PT, R88, 0x2, PT ;  /* 0x000000025800780c */ /* 0x000fe20003f05270 */
[----:B------:R-:W-:Y:S01]  /*6790*/  IMAD.IADD R63, R29, 0x1, R62 ;  /* 0x000000011d3f7824 */ /* 0x000fe200078e023e */
[----:B------:R-:W-:Y:S01]  /*67a0*/  ISETP.NE.AND P1, PT, R0, 0x4, PT ;  /* 0x000000040000780c */ /* 0x000fe20003f25270 */
[----:B------:R-:W-:Y:S01]  /*67b0*/  USEL UR4, URZ, 0x1, UP0 ;  /* 0x00000001ff047887 */ /* 0x000fe20008000000 */
[----:B------:R-:W-:Y:S01]  /*67c0*/  SEL R3, RZ, 0x1, P0 ;  /* 0x00000001ff037807 */ /* 0x000fe20000000000 */
[----:B------:R-:W-:Y:S01]  /*67d0*/  USEL UR37, UR6, URZ, UP0 ;  /* 0x000000ff06257287 */ /* 0x000fe20008000000 */
[----:B--2---:R-:W-:Y:S01]  /*67e0*/  SEL R2, RZ, 0x1, P1 ;  /* 0x00000001ff027807 */ /* 0x004fe20000800000 */
[----:B------:R-:W-:Y:S01]  /*67f0*/  IMAD.IADD R69, R31, 0x1, R68 ;  /* 0x000000011f457824 */ /* 0x000fe200078e0244 */
[----:B------:R-:W-:Y:S02]  /*6800*/  LOP3.LUT R82, R82, R3, RZ, 0x3c, !PT ;  /* 0x0000000352527212 */ /* 0x000fe400078e3cff */
[----:B------:R-:W-:Y:S02]  /*6810*/  LOP3.LUT R84, R84, UR4, RZ, 0x3c, !PT ;  /* 0x0000000454547c12 */ /* 0x000fe4000f8e3cff */
[----:B------:R-:W-:Y:S02]  /*6820*/  @P2 R2UR UR60, R80 ;  /* 0x00000000503c22ca */ /* 0x000fe400000e0000 */
[----:B------:R-:W-:Y:S02]  /*6830*/  LOP3.LUT R83, R83, R2, RZ, 0x3c, !PT ;  /* 0x0000000253537212 */ /* 0x000fe400078e3cff */
[----:B------:R-:W-:Y:S02]  /*6840*/  SEL R88, R88, RZ, P0 ;  /* 0x000000ff58587207 */ /* 0x000fe40000000000 */
[----:B------:R-:W-:Y:S01]  /*6850*/  SEL R30, R0, RZ, P1 ;  /* 0x000000ff001e7207 */ /* 0x000fe20000800000 */
[----:B------:R-:W-:Y:S08]  /*6860*/  @P2 BRA `(.L_x_101) ;  /* 0xffffffe800682947 */ /* 0x000ff0000383ffff */
[----:B------:R-:W-:-:S09]  /*6870*/  UISETP.NE.AND UP0, UPT, UR39, URZ, UPT ;  /* 0x000000ff2700728c */ /* 0x000fd2000bf05270 */
[----:B------:R-:W-:Y:S05]  /*6880*/  BRA.U !UP0, `(.L_x_102) ;  /* 0x0000000108487547 */ /* 0x000fea000b800000 */
[----:B------:R-:W2:Y:S02]  /*6890*/  LDCU.64 UR4, c[0x0][0x890] ;  /* 0x00011200ff0477ac */ /* 0x000ea40008000a00 */
[----:B--2---:R-:W-:-:S04]  /*68a0*/  UISETP.NE.U32.AND UP0, UPT, UR4, URZ, UPT ;  /* 0x000000ff0400728c */ /* 0x004fc8000bf05070 */
[----:B------:R-:W-:-:S09]  /*68b0*/  UISETP.NE.AND.EX UP0, UPT, UR5, URZ, UPT, UP0 ;  /* 0x000000ff0500728c */ /* 0x000fd2000bf05300 */
[----:B------:R-:W-:Y:S05]  /*68c0*/  BRA.U UP0, `(.L_x_103) ;  /* 0x00000001000c7547 */ /* 0x000fea000b800000 */
[----:B------:R-:W-:-:S13]  /*68d0*/  FSETP.NEU.AND P0, PT, R35, RZ, PT ;  /* 0x000000ff2300720b */ /* 0x000fda0003f0d000 */
[----:B------:R-:W-:Y:S05]  /*68e0*/  @!P0 EXIT ;  /* 0x000000000000894d */ /* 0x000fea0003800000 */
[----:B------:R-:W-:Y:S05]  /*68f0*/  BRA `(.L_x_102) ;  /* 0x00000000002c7947 */ /* 0x000fea0003800000 */
.L_x_103:
[----:B------:R-:W-:Y:S01]  /*6900*/  LOP3.LUT P0, RZ, R70, 0xff, RZ, 0xc0, !PT ;  /* 0x000000ff46ff7812 */ /* 0x000fe2000780c0ff */
[----:B------:R-:W-:-:S12]  /*6910*/  BSSY.RECONVERGENT B0, `(.L_x_102) ;  /* 0x0000009000007945 */ /* 0x000fd80003800200 */
[----:B------:R-:W-:Y:S05]  /*6920*/  @P0 BRA `(.L_x_104) ;  /* 0x0000000000140947 */ /* 0x000fea0003800000 */
[----:B------:R-:W2:Y:S02]  /*6930*/  LDCU.64 UR4, c[0x0][0x888] ;  /* 0x00011100ff0477ac */ /* 0x000ea40008000a00 */
[----:B--2---:R-:W-:-:S04]  /*6940*/  ISETP.NE.U32.AND P0, PT, RZ, UR4, PT ;  /* 0x00000004ff007c0c */ /* 0x004fc8000bf05070 */
[----:B------:R-:W-:-:S13]  /*6950*/  ISETP.NE.AND.EX P0, PT, RZ, UR5, PT, P0 ;  /* 0x00000005ff007c0c */ /* 0x000fda000bf05300 */
[----:B------:R-:W-:Y:S05]  /*6960*/  @!P0 EXIT ;  /* 0x000000000000894d */ /* 0x000fea0003800000 */
[----:B------:R-:W-:Y:S05]  /*6970*/  BRA `(.L_x_105) ;  /* 0x0000000000087947 */ /* 0x000fea0003800000 */
.L_x_104:
[----:B------:R-:W-:-:S13]  /*6980*/  FSETP.NEU.AND P0, PT, R35, RZ, PT ;  /* 0x000000ff2300720b */ /* 0x000fda0003f0d000 */
[----:B------:R-:W-:Y:S05]  /*6990*/  @!P0 EXIT ;  /* 0x000000000000894d */ /* 0x000fea0003800000 */
.L_x_105:
[----:B------:R-:W-:Y:S05]  /*69a0*/  BSYNC.RECONVERGENT B0 ;  /* 0x0000000000007941 */ /* 0x000fea0003800200 */
.L_x_102:
[----:B------:R-:W-:-:S04]  /*69b0*/  DEPBAR.LE SB0, 0x0 ;  /* 0x000080000000791a */ /* 0x000fc80000000000 */
[----:B------:R-:W-:Y:S05]  /*69c0*/  EXIT ;  /* 0x000000000000794d */ /* 0x000fea0003800000 */
.L_x_19:
[----:B--2---:R2:W1:Y:S02]  /*69d0*/  SYNCS.PHASECHK.TRANS64.TRYWAIT P0, [R3+URZ+0xe0], R2 ;  /* 0x0000e002030075a7 */ /* 0x00446400080011ff */
[----:B-1----:R-:W-:Y:S05]  /*69e0*/  @!P0 NANOSLEEP.SYNCS 0x989680 ;  /* 0x009896800000895d */ /* 0x002fea0003900000 */
[----:B------:R-:W1:Y:S02]  /*69f0*/  @!P0 SYNCS.PHASECHK.TRANS64 P0, [R3+URZ+0xe0], R2 ;  /* 0x0000e002030085a7 */ /* 0x000e6400080010ff */
[----:B-1----:R-:W-:Y:S05]  /*6a00*/  @!P0 BRA `(.L_x_19) ;  /* 0xfffffffc00f08947 */ /* 0x002fea000383ffff */
[----:B------:R-:W-:Y:S05]  /*6a10*/  BRA `(.L_x_106) ;  /* 0xffffffa800e47947 */ /* 0x000fea000383ffff */
.L_x_22:
[----:B-1----:R-:W-:-:S07]  /*6a20*/  MOV R2, UR57 ;  /* 0x0000003900027c02 */ /* 0x002fce0008000f00 */
.L_x_107:
[----:B-1----:R1:W2:Y:S02]  /*6a30*/  SYNCS.PHASECHK.TRANS64.TRYWAIT P0, [R2+URZ+0x20], R5 ;  /* 0x00002005020075a7 */ /* 0x0022a400080011ff */
[----:B--2---:R-:W-:Y:S05]  /*6a40*/  @!P0 NANOSLEEP.SYNCS 0x989680 ;  /* 0x009896800000895d */ /* 0x004fea0003900000 */
[----:B------:R-:W2:Y:S02]  /*6a50*/  @!P0 SYNCS.PHASECHK.TRANS64 P0, [R2+URZ+0x20], R5 ;  /* 0x00002005020085a7 */ /* 0x000ea400080010ff */
[----:B--2---:R-:W-:Y:S05]  /*6a60*/  @!P0 BRA `(.L_x_107) ;  /* 0xfffffffc00f08947 */ /* 0x004fea000383ffff */
[----:B------:R-:W-:Y:S05]  /*6a70*/  BRA `(.L_x_21) ;  /* 0xffffffac00347947 */ /* 0x000fea000383ffff */
.L_x_30:
[----:B------:R-:W-:-:S07]  /*6a80*/  MOV R2, UR57 ;  /* 0x0000003900027c02 */ /* 0x000fce0008000f00 */
.L_x_108:
[----:B-1----:R1:W2:Y:S02]  /*6a90*/  SYNCS.PHASECHK.TRANS64.TRYWAIT P0, [R2+URZ+0x20], R5 ;  /* 0x00002005020075a7 */ /* 0x0022a400080011ff */
[----:B--2---:R-:W-:Y:S05]  /*6aa0*/  @!P0 NANOSLEEP.SYNCS 0x989680 ;  /* 0x009896800000895d */ /* 0x004fea0003900000 */
[----:B------:R-:W2:Y:S02]  /*6ab0*/  @!P0 SYNCS.PHASECHK.TRANS64 P0, [R2+URZ+0x20], R5 ;  /* 0x00002005020085a7 */ /* 0x000ea400080010ff */
[----:B--2---:R-:W-:Y:S05]  /*6ac0*/  @!P0 BRA `(.L_x_108) ;  /* 0xfffffffc00f08947 */ /* 0x004fea000383ffff */
[----:B------:R-:W-:Y:S05]  /*6ad0*/  BRA `(.L_x_29) ;  /* 0xffffffb000747947 */ /* 0x000fea000383ffff */
.L_x_36:
[----:B-1----:R1:W2:Y:S02]  /*6ae0*/  SYNCS.PHASECHK.TRANS64.TRYWAIT P0, [R2+URZ+0x70], R3 ;  /* 0x00007003020075a7 */ /* 0x0022a400080011ff */
[----:B--2---:R-:W-:Y:S05]  /*6af0*/  @!P0 NANOSLEEP.SYNCS 0x989680 ;  /* 0x009896800000895d */ /* 0x004fea0003900000 */
[----:B------:R-:W2:Y:S02]  /*6b00*/  @!P0 SYNCS.PHASECHK.TRANS64 P0, [R2+URZ+0x70], R3 ;  /* 0x00007003020085a7 */ /* 0x000ea400080010ff */
[----:B--2---:R-:W-:Y:S05]  /*6b10*/  @!P0 BRA `(.L_x_36) ;  /* 0xfffffffc00f08947 */ /* 0x004fea000383ffff */
[----:B------:R-:W-:Y:S05]  /*6b20*/  BRA `(.L_x_109) ;  /* 0xffffffb400947947 */ /* 0x000fea000383ffff */
.L_x_40:
[----:B----4-:R-:W-:-:S07]  /*6b30*/  MOV R0, UR4 ;  /* 0x0000000400007c02 */ /* 0x010fce0008000f00 */
.L_x_110:
[----:B-1----:R1:W2:Y:S02]  /*6b40*/  SYNCS.PHASECHK.TRANS64.TRYWAIT P0, [R0+URZ], R3 ;  /* 0x00000003000075a7 */ /* 0x0022a400080011ff */
[----:B--2---:R-:W-:Y:S05]  /*6b50*/  @!P0 NANOSLEEP.SYNCS 0x989680 ;  /* 0x009896800000895d */ /* 0x004fea0003900000 */
[----:B------:R-:W2:Y:S02]  /*6b60*/  @!P0 SYNCS.PHASECHK.TRANS64 P0, [R0+URZ], R3 ;  /* 0x00000003000085a7 */ /* 0x000ea400080010ff */
[----:B--2---:R-:W-:Y:S05]  /*6b70*/  @!P0 BRA `(.L_x_110) ;  /* 0xfffffffc00f08947 */ /* 0x004fea000383ffff */
[----:B------:R-:W-:Y:S05]  /*6b80*/  BRA `(.L_x_111) ;  /* 0xffffffbc00047947 */ /* 0x000fea000383ffff */
.L_x_41:
[----:B----4-:R-:W-:-:S07]  /*6b90*/  MOV R0, UR5 ;  /* 0x0000000500007c02 */ /* 0x010fce0008000f00 */
.L_x_112:
[----:B-1----:R1:W2:Y:S02]  /*6ba0*/  SYNCS.PHASECHK.TRANS64.TRYWAIT P0, [R0+URZ], R3 ;  /* 0x00000003000075a7 */ /* 0x0022a400080011ff */
[----:B--2---:R-:W-:Y:S05]  /*6bb0*/  @!P0 NANOSLEEP.SYNCS 0x989680 ;  /* 0x009896800000895d */ /* 0x004fea0003900000 */
[----:B------:R-:W2:Y:S02]  /*6bc0*/  @!P0 SYNCS.PHASECHK.TRANS64 P0, [R0+URZ], R3 ;  /* 0x00000003000085a7 */ /* 0x000ea400080010ff */
[----:B--2---:R-:W-:Y:S05]  /*6bd0*/  @!P0 BRA `(.L_x_112) ;  /* 0xfffffffc00f08947 */ /* 0x004fea000383ffff */
[----:B------:R-:W-:Y:S05]  /*6be0*/  BRA `(.L_x_113) ;  /* 0xffffffbc00107947 */ /* 0x000fea000383ffff */
.L_x_42:
[----:B----4-:R-:W-:-:S07]  /*6bf0*/  MOV R0, UR5 ;  /* 0x0000000500007c02 */ /* 0x010fce0008000f00 */
.L_x_114:
[----:B-1----:R1:W2:Y:S02]  /*6c00*/  SYNCS.PHASECHK.TRANS64.TRYWAIT P0, [R0+URZ], R3 ;  /* 0x00000003000075a7 */ /* 0x0022a400080011ff */
[----:B--2---:R-:W-:Y:S05]  /*6c10*/  @!P0 NANOSLEEP.SYNCS 0x989680 ;  /* 0x009896800000895d */ /* 0x004fea0003900000 */
[----:B------:R-:W2:Y:S02]  /*6c20*/  @!P0 SYNCS.PHASECHK.TRANS64 P0, [R0+URZ], R3 ;  /* 0x00000003000085a7 */ /* 0x000ea400080010ff */
[----:B--2---:R-:W-:Y:S05]  /*6c30*/  @!P0 BRA `(.L_x_114) ;  /* 0xfffffffc00f08947 */ /* 0x004fea000383ffff */
[----:B------:R-:W-:Y:S05]  /*6c40*/  BRA `(.L_x_115) ;  /* 0xffffffbc001c7947 */ /* 0x000fea000383ffff */
.L_x_45:
[----:B-1----:R1:W2:Y:S02]  /*6c50*/  SYNCS.PHASECHK.TRANS64.TRYWAIT P0, [R0+URZ+0xd0], R5 ;  /* 0x0000d005000075a7 */ /* 0x0022a400080011ff */
[----:B--2---:R-:W-:Y:S05]  /*6c60*/  @!P0 NANOSLEEP.SYNCS 0x989680 ;  /* 0x009896800000895d */ /* 0x004fea0003900000 */
[----:B------:R-:W2:Y:S02]  /*6c70*/  @!P0 SYNCS.PHASECHK.TRANS64 P0, [R0+URZ+0xd0], R5 ;  /* 0x0000d005000085a7 */ /* 0x000ea400080010ff */
[----:B--2---:R-:W-:Y:S05]  /*6c80*/  @!P0 BRA `(.L_x_45) ;  /* 0xfffffffc00f08947 */ /* 0x004fea000383ffff */
[----:B------:R-:W-:Y:S05]  /*6c90*/  BRA `(.L_x_116) ;  /* 0xffffffbc00787947 */ /* 0x000fea000383ffff */
.L_x_46:
[----:B------:R-:W-:-:S07]  /*6ca0*/  MOV R0, UR4 ;  /* 0x0000000400007c02 */ /* 0x000fce0008000f00 */
.L_x_117:
[----:B-1----:R1:W2:Y:S02]  /*6cb0*/  SYNCS.PHASECHK.TRANS64.TRYWAIT P0, [R0+URZ+0x80], R5 ;  /* 0x00008005000075a7 */ /* 0x0022a400080011ff */
[----:B--2---:R-:W-:Y:S05]  /*6cc0*/  @!P0 NANOSLEEP.SYNCS 0x989680 ;  /* 0x009896800000895d */ /* 0x004fea0003900000 */
[----:B------:R-:W2:Y:S02]  /*6cd0*/  @!P0 SYNCS.PHASECHK.TRANS64 P0, [R0+URZ+0x80], R5 ;  /* 0x00008005000085a7 */ /* 0x000ea400080010ff */
[----:B--2---:R-:W-:Y:S05]  /*6ce0*/  @!P0 BRA `(.L_x_117) ;  /* 0xfffffffc00f08947 */ /* 0x004fea000383ffff */
[----:B------:R-:W-:Y:S05]  /*6cf0*/  BRA `(.L_x_118) ;  /* 0xffffffbc00887947 */ /* 0x000fea000383ffff */
.L_x_47:
[----:B-1----:R1:W2:Y:S02]  /*6d00*/  SYNCS.PHASECHK.TRANS64.TRYWAIT P1, [R0+URZ+0x70], R5 ;  /* 0x00007005000075a7 */ /* 0x0022a400080211ff */
[----:B--2---:R-:W-:Y:S05]  /*6d10*/  @!P1 NANOSLEEP.SYNCS 0x989680 ;  /* 0x009896800000995d */ /* 0x004fea0003900000 */
[----:B------:R-:W2:Y:S02]  /*6d20*/  @!P1 SYNCS.PHASECHK.TRANS64 P1, [R0+URZ+0x70], R5 ;  /* 0x00007005000095a7 */ /* 0x000ea400080210ff */
[----:B--2---:R-:W-:Y:S05]  /*6d30*/  @!P1 BRA `(.L_x_47) ;  /* 0xfffffffc00f09947 */ /* 0x004fea000383ffff */
[----:B------:R-:W-:Y:S05]  /*6d40*/  BRA `(.L_x_119) ;  /* 0xffffffbc00b87947 */ /* 0x000fea000383ffff */
.L_x_50:
[----:B------:R-:W-:-:S07]  /*6d50*/  MOV R0, UR4 ;  /* 0x0000000400007c02 */ /* 0x000fce0008000f00 */
.L_x_120:
[----:B-1----:R1:W2:Y:S02]  /*6d60*/  SYNCS.PHASECHK.TRANS64.TRYWAIT P0, [R0+URZ+0x80], R3 ;  /* 0x00008003000075a7 */ /* 0x0022a400080011ff */
[----:B--2---:R-:W-:Y:S05]  /*6d70*/  @!P0 NANOSLEEP.SYNCS 0x989680 ;  /* 0x009896800000895d */ /* 0x004fea0003900000 */
[----:B------:R-:W2:Y:S02]  /*6d80*/  @!P0 SYNCS.PHASECHK.TRANS64 P0, [R0+URZ+0x80], R3 ;  /* 0x00008003000085a7 */ /* 0x000ea400080010ff */
[----:B--2---:R-:W-:Y:S05]  /*6d90*/  @!P0 BRA `(.L_x_120) ;  /* 0xfffffffc00f08947 */ /* 0x004fea000383ffff */
[----:B------:R-:W-:Y:S05]  /*6da0*/  BRA `(.L_x_49) ;  /* 0xffffffc0000c7947 */ /* 0x000fea000383ffff */
.L_x_57:
[----:B-1----:R1:W2:Y:S02]  /*6db0*/  SYNCS.PHASECHK.TRANS64.TRYWAIT P1, [R0+URZ+0x70], R5 ;  /* 0x00007005000075a7 */ /* 0x0022a400080211ff */
[----:B--2---:R-:W-:Y:S05]  /*6dc0*/  @!P1 NANOSLEEP.SYNCS 0x989680 ;  /* 0x009896800000995d */ /* 0x004fea0003900000 */
[----:B------:R-:W2:Y:S02]  /*6dd0*/  @!P1 SYNCS.PHASECHK.TRANS64 P1, [R0+URZ+0x70], R5 ;  /* 0x00007005000095a7 */ /* 0x000ea400080210ff */
[----:B--2---:R-:W-:Y:S05]  /*6de0*/  @!P1 BRA `(.L_x_57) ;  /* 0xfffffffc00f09947 */ /* 0x004fea000383ffff */
[----:B------:R-:W-:Y:S05]  /*6df0*/  BRA `(.L_x_121) ;  /* 0xffffffc400707947 */ /* 0x000fea000383ffff */
.L_x_58:
[----:B------:R-:W-:-:S07]  /*6e00*/  MOV R3, UR75 ;  /* 0x0000004b00037c02 */ /* 0x000fce0008000f00 */
.L_x_122:
[----:B-1----:R1:W2:Y:S02]  /*6e10*/  SYNCS.PHASECHK.TRANS64.TRYWAIT P0, [R3+URZ+0xb0], R0 ;  /* 0x0000b000030075a7 */ /* 0x0022a400080011ff */
[----:B--2---:R-:W-:Y:S05]  /*6e20*/  @!P0 NANOSLEEP.SYNCS 0x989680 ;  /* 0x009896800000895d */ /* 0x004fea0003900000 */
[----:B------:R-:W2:Y:S02]  /*6e30*/  @!P0 SYNCS.PHASECHK.TRANS64 P0, [R3+URZ+0xb0], R0 ;  /* 0x0000b000030085a7 */ /* 0x000ea400080010ff */
[----:B--2---:R-:W-:Y:S05]  /*6e40*/  @!P0 BRA `(.L_x_122) ;  /* 0xfffffffc00f08947 */ /* 0x004fea000383ffff */
[----:B------:R-:W-:Y:S05]  /*6e50*/  BRA `(.L_x_123) ;  /* 0xffffffc400c47947 */ /* 0x000fea000383ffff */
.L_x_61:
[----:B------:R-:W-:Y:S07]  /*6e60*/  MOV R0, UR5 ;  /* 0x0000000500007c02 */ /* 0x000fee0008000f00 */
.L_x_124:
[----:B-1----:R1:W2:Y:S02]  /*6e70*/  SYNCS.PHASECHK.TRANS64.TRYWAIT P0, [R0+URZ], R3 ;  /* 0x00000003000075a7 */ /* 0x0022a400080011ff */
[----:B--2---:R-:W-:Y:S05]  /*6e80*/  @!P0 NANOSLEEP.SYNCS 0x989680 ;  /* 0x009896800000895d */ /* 0x004fea0003900000 */
[----:B------:R-:W2:Y:S02]  /*6e90*/  @!P0 SYNCS.PHASECHK.TRANS64 P0, [R0+URZ], R3 ;  /* 0x00000003000085a7 */ /* 0x000ea400080010ff */
[----:B--2---:R-:W-:Y:S05]  /*6ea0*/  @!P0 BRA `(.L_x_124) ;  /* 0xfffffffc00f08947 */ /* 0x004fea000383ffff */
[----:B------:R-:W-:Y:S05]  /*6eb0*/  BRA `(.L_x_60) ;  /* 0xffffffc400e07947 */ /* 0x000fea000383ffff */
.L_x_64:
[----:B------:R-:W-:-:S07]  /*6ec0*/  MOV R0, UR4 ;  /* 0x0000000400007c02 */ /* 0x000fce0008000f00 */
.L_x_125:
[----:B--2---:R2:W3:Y:S02]  /*6ed0*/  SYNCS.PHASECHK.TRANS64.TRYWAIT P0, [R0+URZ], R3 ;  /* 0x00000003000075a7 */ /* 0x0044e400080011ff */
[----:B---3--:R-:W-:Y:S05]  /*6ee0*/  @!P0 NANOSLEEP.SYNCS 0x989680 ;  /* 0x009896800000895d */ /* 0x008fea0003900000 */
[----:B------:R-:W3:Y:S02]  /*6ef0*/  @!P0 SYNCS.PHASECHK.TRANS64 P0, [R0+URZ], R3 ;  /* 0x00000003000085a7 */ /* 0x000ee400080010ff */
[----:B---3--:R-:W-:Y:S05]  /*6f00*/  @!P0 BRA `(.L_x_125) ;  /* 0xfffffffc00f08947 */ /* 0x008fea000383ffff */
[----:B------:R-:W-:Y:S05]  /*6f10*/  BRA `(.L_x_126) ;  /* 0xffffffcc00e87947 */ /* 0x000fea000383ffff */
.L_x_65:
[----:B------:R-:W-:-:S07]  /*6f20*/  MOV R0, UR5 ;  /* 0x0000000500007c02 */ /* 0x000fce0008000f00 */
.L_x_127:
[----:B-1----:R1:W2:Y:S02]  /*6f30*/  SYNCS.PHASECHK.TRANS64.TRYWAIT P0, [R0+URZ], R3 ;  /* 0x00000003000075a7 */ /* 0x0022a400080011ff */
[----:B--2---:R-:W-:Y:S05]  /*6f40*/  @!P0 NANOSLEEP.SYNCS 0x989680 ;  /* 0x009896800000895d */ /* 0x004fea0003900000 */
[----:B------:R-:W2:Y:S02]  /*6f50*/  @!P0 SYNCS.PHASECHK.TRANS64 P0, [R0+URZ], R3 ;  /* 0x00000003000085a7 */ /* 0x000ea400080010ff */
[----:B--2---:R-:W-:Y:S05]  /*6f60*/  @!P0 BRA `(.L_x_127) ;  /* 0xfffffffc00f08947 */ /* 0x004fea000383ffff */
[----:B------:R-:W-:Y:S05]  /*6f70*/  BRA `(.L_x_128) ;  /* 0xffffffcc00f47947 */ /* 0x000fea000383ffff */
.L_x_66:
[----:B------:R-:W-:-:S07]  /*6f80*/  MOV R0, UR5 ;  /* 0x0000000500007c02 */ /* 0x000fce0008000f00 */
.L_x_129:
[----:B-1----:R1:W2:Y:S02]  /*6f90*/  SYNCS.PHASECHK.TRANS64.TRYWAIT P0, [R0+URZ], R3 ;  /* 0x00000003000075a7 */ /* 0x0022a400080011ff */
[----:B--2---:R-:W-:Y:S05]  /*6fa0*/  @!P0 NANOSLEEP.SYNCS 0x989680 ;  /* 0x009896800000895d */ /* 0x004fea0003900000 */
[----:B------:R-:W2:Y:S02]  /*6fb0*/  @!P0 SYNCS.PHASECHK.TRANS64 P0, [R0+URZ], R3 ;  /* 0x00000003000085a7 */ /* 0x000ea400080010ff */
[----:B--2---:R-:W-:Y:S05]  /*6fc0*/  @!P0 BRA `(.L_x_129) ;  /* 0xfffffffc00f08947 */ /* 0x004fea000383ffff */
[----:B------:R-:W-:Y:S05]  /*6fd0*/  BRA `(.L_x_130) ;  /* 0xffffffd000007947 */ /* 0x000fea000383ffff */
.L_x_67:
[----:B------:R-:W-:-:S07]  /*6fe0*/  MOV R0, UR4 ;  /* 0x0000000400007c02 */ /* 0x000fce0008000f00 */
.L_x_131:
[----:B-1----:R1:W2:Y:S02]  /*6ff0*/  SYNCS.PHASECHK.TRANS64.TRYWAIT P0, [R0+URZ], R3 ;  /* 0x00000003000075a7 */ /* 0x0022a400080011ff */
[----:B--2---:R-:W-:Y:S05]  /*7000*/  @!P0 NANOSLEEP.SYNCS 0x989680 ;  /* 0x009896800000895d */ /* 0x004fea0003900000 */
[----:B------:R-:W2:Y:S02]  /*7010*/  @!P0 SYNCS.PHASECHK.TRANS64 P0, [R0+URZ], R3 ;  /* 0x00000003000085a7 */ /* 0x000ea400080010ff */
[----:B--2---:R-:W-:Y:S05]  /*7020*/  @!P0 BRA `(.L_x_131) ;  /* 0xfffffffc00f08947 */ /* 0x004fea000383ffff */
[----:B------:R-:W-:Y:S05]  /*7030*/  BRA `(.L_x_132) ;  /* 0xffffffd0000c7947 */ /* 0x000fea000383ffff */
.L_x_72:
[----:B--2---:R2:W3:Y:S02]  /*7040*/  SYNCS.PHASECHK.TRANS64.TRYWAIT P0, [R0+URZ+0x70], R3 ;  /* 0x00007003000075a7 */ /* 0x0044e400080011ff */
[----:B---3--:R-:W-:Y:S05]  /*7050*/  @!P0 NANOSLEEP.SYNCS 0x989680 ;  /* 0x009896800000895d */ /* 0x008fea0003900000 */
[----:B------:R-:W3:Y:S02]  /*7060*/  @!P0 SYNCS.PHASECHK.TRANS64 P0, [R0+URZ+0x70], R3 ;  /* 0x00007003000085a7 */ /* 0x000ee400080010ff */
[----:B---3--:R-:W-:Y:S05]  /*7070*/  @!P0 BRA `(.L_x_72) ;  /* 0xfffffffc00f08947 */ /* 0x008fea000383ffff */
[----:B------:R-:W-:Y:S05]  /*7080*/  BRA `(.L_x_133) ;  /* 0xffffffd400087947 */ /* 0x000fea000383ffff */
.L_x_75:
[----:B------:R-:W-:Y:S07]  /*7090*/  MOV R0, UR7 ;  /* 0x0000000700007c02 */ /* 0x000fee0008000f00 */
.L_x_134:
[----:B--2---:R2:W3:Y:S02]  /*70a0*/  SYNCS.PHASECHK.TRANS64.TRYWAIT P0, [R0+URZ+0x68], R3 ;  /* 0x00006803000075a7 */ /* 0x0044e400080011ff */
[----:B---3--:R-:W-:Y:S05]  /*70b0*/  @!P0 NANOSLEEP.SYNCS 0x989680 ;  /* 0x009896800000895d */ /* 0x008fea0003900000 */
[----:B------:R-:W3:Y:S02]  /*70c0*/  @!P0 SYNCS.PHASECHK.TRANS64 P0, [R0+URZ+0x68], R3 ;  /* 0x00006803000085a7 */ /* 0x000ee400080010ff */
[----:B---3--:R-:W-:Y:S05]  /*70d0*/  @!P0 BRA `(.L_x_134) ;  /* 0xfffffffc00f08947 */ /* 0x008fea000383ffff */
[----:B------:R-:W-:Y:S05]  /*70e0*/  BRA `(.L_x_74) ;  /* 0xffffffd400f07947 */ /* 0x000fea000383ffff */
.L_x_78:
[----:B------:R-:W-:Y:S07]  /*70f0*/  MOV R3, UR5 ;  /* 0x0000000500037c02 */ /* 0x000fee0008000f00 */
.L_x_135:
[----:B-1----:R1:W2:Y:S02]  /*7100*/  SYNCS.PHASECHK.TRANS64.TRYWAIT P2, [R3+URZ+0x50], R12 ;  /* 0x0000500c030075a7 */ /* 0x0022a400080411ff */
[----:B--2---:R-:W-:Y:S05]  /*7110*/  @!P2 NANOSLEEP.SYNCS 0x989680 ;  /* 0x009896800000a95d */ /* 0x004fea0003900000 */
[----:B------:R-:W2:Y:S02]  /*7120*/  @!P2 SYNCS.PHASECHK.TRANS64 P2, [R3+URZ+0x50], R12 ;  /* 0x0000500c0300a5a7 */ /* 0x000ea400080410ff */
[----:B--2---:R-:W-:Y:S05]  /*7130*/  @!P2 BRA `(.L_x_135) ;  /* 0xfffffffc00f0a947 */ /* 0x004fea000383ffff */
[----:B------:R-:W-:Y:S05]  /*7140*/  BRA `(.L_x_136) ;  /* 0xffffffd8008c7947 */ /* 0x000fea000383ffff */
.L_x_80:
[----:B------:R-:W-:-:S07]  /*7150*/  MOV R0, UR4 ;  /* 0x0000000400007c02 */ /* 0x000fce0008000f00 */
.L_x_137:
[----:B-1----:R1:W3:Y:S02]  /*7160*/  SYNCS.PHASECHK.TRANS64.TRYWAIT P0, [R0+URZ], R3 ;  /* 0x00000003000075a7 */ /* 0x0022e400080011ff */
[----:B---3--:R-:W-:Y:S05]  /*7170*/  @!P0 NANOSLEEP.SYNCS 0x989680 ;  /* 0x009896800000895d */ /* 0x008fea0003900000 */
[----:B------:R-:W3:Y:S02]  /*7180*/  @!P0 SYNCS.PHASECHK.TRANS64 P0, [R0+URZ], R3 ;  /* 0x00000003000085a7 */ /* 0x000ee400080010ff */
[----:B---3--:R-:W-:Y:S05]  /*7190*/  @!P0 BRA `(.L_x_137) ;  /* 0xfffffffc00f08947 */ /* 0x008fea000383ffff */
[----:B------:R-:W-:Y:S05]  /*71a0*/  BRA `(.L_x_138) ;  /* 0xffffffdc00287947 */ /* 0x000fea000383ffff */
.L_x_82:
[----:B--2---:R2:W4:Y:S02]  /*71b0*/  SYNCS.PHASECHK.TRANS64.TRYWAIT P0, [R0+URZ+0x70], R3 ;  /* 0x00007003000075a7 */ /* 0x00452400080011ff */
[----:B----4-:R-:W-:Y:S05]  /*71c0*/  @!P0 NANOSLEEP.SYNCS 0x989680 ;  /* 0x009896800000895d */ /* 0x010fea0003900000 */
[----:B------:R-:W4:Y:S02]  /*71d0*/  @!P0 SYNCS.PHASECHK.TRANS64 P0, [R0+URZ+0x70], R3 ;  /* 0x00007003000085a7 */ /* 0x000f2400080010ff */
[----:B----4-:R-:W-:Y:S05]  /*71e0*/  @!P0 BRA `(.L_x_82) ;  /* 0xfffffffc00f08947 */ /* 0x010fea000383ffff */
[----:B------:R-:W-:Y:S05]  /*71f0*/  BRA `(.L_x_139) ;  /* 0xffffffe000187947 */ /* 0x000fea000383ffff */
.L_x_92:
[----:B-1----:R1:W2:Y:S02]  /*7200*/  SYNCS.PHASECHK.TRANS64.TRYWAIT P1, [R0+URZ+0x40], R5 ;  /* 0x00004005000075a7 */ /* 0x0022a400080211ff */
[----:B--2---:R-:W-:Y:S05]  /*7210*/  @!P1 NANOSLEEP.SYNCS 0x989680 ;  /* 0x009896800000995d */ /* 0x004fea0003900000 */
[----:B------:R-:W2:Y:S02]  /*7220*/  @!P1 SYNCS.PHASECHK.TRANS64 P1, [R0+URZ+0x40], R5 ;  /* 0x00004005000095a7 */ /* 0x000ea400080210ff */
[----:B--2---:R-:W-:Y:S05]  /*7230*/  @!P1 BRA `(.L_x_92) ;  /* 0xfffffffc00f09947 */ /* 0x004fea000383ffff */
[----:B------:R-:W-:Y:S05]  /*7240*/  BRA `(.L_x_91) ;  /* 0xffffffe800f87947 */ /* 0x000fea000383ffff */
.L_x_94:
[----:B-1----:R1:W4:Y:S02]  /*7250*/  SYNCS.PHASECHK.TRANS64.TRYWAIT P1, [R64+URZ+0x90], R7 ;  /* 0x00009007400075a7 */ /* 0x00232400080211ff */
[----:B----4-:R-:W-:Y:S05]  /*7260*/  @!P1 NANOSLEEP.SYNCS 0x989680 ;  /* 0x009896800000995d */ /* 0x010fea0003900000 */
[----:B------:R-:W4:Y:S02]  /*7270*/  @!P1 SYNCS.PHASECHK.TRANS64 P1, [R64+URZ+0x90], R7 ;  /* 0x00009007400095a7 */ /* 0x000f2400080210ff */
[----:B----4-:R-:W-:Y:S05]  /*7280*/  @!P1 BRA `(.L_x_94) ;  /* 0xfffffffc00f09947 */ /* 0x010fea000383ffff */
[----:B------:R-:W-:Y:S05]  /*7290*/  BRA `(.L_x_93) ;  /* 0xffffffec002c7947 */ /* 0x000fea000383ffff */
        .weak           $__internal_0_$__cuda_sm10x_tcgen05_guardrail_trap_col_being_dealloced_not_returned_by_alloc
        .type           $__internal_0_$__cuda_sm10x_tcgen05_guardrail_trap_col_being_dealloced_not_returned_by_alloc,@function
        .size           $__internal_0_$__cuda_sm10x_tcgen05_guardrail_trap_col_being_dealloced_not_returned_by_alloc,($__internal_1_$__cuda_sm10x_tcgen05_guardrail_trap_phase_invalid_during_alloc - $__internal_0_$__cuda_sm10x_tcgen05_guardrail_trap_col_being_dealloced_not_returned_by_alloc)
$__internal_0_$__cuda_sm10x_tcgen05_guardrail_trap_col_being_dealloced_not_returned_by_alloc:
[----:B------:R-:W-:Y:S05]  /*72a0*/  BPT.TRAP 0x1 ;  /* 0x000000040000795c */ /* 0x000fea0000300000 */
[----:B------:R-:W-:-:S04]  /*72b0*/  HFMA2 R3, -RZ, RZ, 0, 0 ;  /* 0x00000000ff037431 */ /* 0x000fc800000001ff */
[----:B------:R-:W-:Y:S05]  /*72c0*/  RET.REL.NODEC R2 `(_ZN7cutlass13device_kernelINS_4gemm6kernel13GemmUniversalIN4cute5tupleIJiiiiEEENS1_10collective13CollectiveMmaINS1_35MainloopSm100TmaUmmaWarpSpecializedILi4ELi2ELi4ENS5_IJNS4_1CILi1EEESB_SB_EEEEENS5_IJNSA_ILi64EEENSA_ILi32EEENSA_ILi256EEEEEENS_6half_tENS5_IJlSB_lEEESI_SJ_NS4_8TiledMMAINS4_8MMA_AtomIJNS4_20SM100_MMA_F16BF16_SSISI_SI_fLi64ELi32ELNS4_4UMMA5MajorE0ELSO_0ELNSN_7ScaleInE0ELSP_0EEEEEENS4_6LayoutISC_NS5_IJNSA_ILi0EEEST_ST_EEEEENS5_IJNS4_10UnderscoreESW_SW_EEEEENS4_13SM90_TMA_LOADENS4_14ComposedLayoutINS4_7SwizzleILi3ELi4ELi3EEENS4_18smem_ptr_flag_bitsILi16EEENSS_INS5_IJNSA_ILi8EEESE_EEENS5_IJSE_SB_EEEEEEEvNS4_8identityESZ_S19_vS1A_EENS_8epilogue10collective18CollectiveEpilogueINS1C_23Sm100TmaWarpSpecializedILi2ELi1ELi16ELb1ELb0EEEJSH_NS5_IJNSS_ISE_SB_EENSS_ISF_SB_EEEEESI_SJ_SI_SJ_NS1C_6fusion15FusionCallbacksIS1G_NS1K_17LinearCombinationISI_fSI_fLNS_15FloatRoundStyleE2EEESH_S1J_JEEENS4_5SM1004TMEM4LOAD26SM100_TMEM_LOAD_16dp256b4xESZ_NS10_INS11_ILi2ELi4ELi3EEES14_NSS_INS5_IJS15_SF_EEENS5_IJSF_SB_EEEEEEENS4_17SM75_U32x4_LDSM_NENS4_14SM90_TMA_STOREES1Y_NS4_17SM90_U32x4_STSM_NENS4_39AutoVectorizingCopyWithAssumedAlignmentILi128EEEEEEvvEEEEvNT_6ParamsE) ;  /* 0xffffff8c024c7950 */ /* 0x000fea0003c3ffff */
        .weak           $__internal_1_$__cuda_sm10x_tcgen05_guardrail_trap_phase_invalid_during_alloc
        .type           $__internal_1_$__cuda_sm10x_tcgen05_guardrail_trap_phase_invalid_during_alloc,@function
        .size           $__internal_1_$__cuda_sm10x_tcgen05_guardrail_trap_phase_invalid_during_alloc,($__internal_2_$__cuda_sm10x_tcgen05_guardrail_trap_unallocated_columns_being_dealloced - $__internal_1_$__cuda_sm10x_tcgen05_guardrail_trap_phase_invalid_during_alloc)
$__internal_1_$__cuda_sm10x_tcgen05_guardrail_trap_phase_invalid_during_alloc:
[----:B------:R-:W-:Y:S05]  /*72d0*/  BPT.TRAP 0x1 ;  /* 0x000000040000795c */ /* 0x000fea0000300000 */
[----:B------:R-:W-:-:S04]  /*72e0*/  MOV R3, 0x0 ;  /* 0x0000000000037802 */ /* 0x000fc80000000f00 */
[----:B------:R-:W-:Y:S05]  /*72f0*/  RET.REL.NODEC R2 `(_ZN7cutlass13device_kernelINS_4gemm6kernel13GemmUniversalIN4cute5tupleIJiiiiEEENS1_10collective13CollectiveMmaINS1_35MainloopSm100TmaUmmaWarpSpecializedILi4ELi2ELi4ENS5_IJNS4_1CILi1EEESB_SB_EEEEENS5_IJNSA_ILi64EEENSA_ILi32EEENSA_ILi256EEEEEENS_6half_tENS5_IJlSB_lEEESI_SJ_NS4_8TiledMMAINS4_8MMA_AtomIJNS4_20SM100_MMA_F16BF16_SSISI_SI_fLi64ELi32ELNS4_4UMMA5MajorE0ELSO_0ELNSN_7ScaleInE0ELSP_0EEEEEENS4_6LayoutISC_NS5_IJNSA_ILi0EEEST_ST_EEEEENS5_IJNS4_10UnderscoreESW_SW_EEEEENS4_13SM90_TMA_LOADENS4_14ComposedLayoutINS4_7SwizzleILi3ELi4ELi3EEENS4_18smem_ptr_flag_bitsILi16EEENSS_INS5_IJNSA_ILi8EEESE_EEENS5_IJSE_SB_EEEEEEEvNS4_8identityESZ_S19_vS1A_EENS_8epilogue10collective18CollectiveEpilogueINS1C_23Sm100TmaWarpSpecializedILi2ELi1ELi16ELb1ELb0EEEJSH_NS5_IJNSS_ISE_SB_EENSS_ISF_SB_EEEEESI_SJ_SI_SJ_NS1C_6fusion15FusionCallbacksIS1G_NS1K_17LinearCombinationISI_fSI_fLNS_15FloatRoundStyleE2EEESH_S1J_JEEENS4_5SM1004TMEM4LOAD26SM100_TMEM_LOAD_16dp256b4xESZ_NS10_INS11_ILi2ELi4ELi3EEES14_NSS_INS5_IJS15_SF_EEENS5_IJSF_SB_EEEEEEENS4_17SM75_U32x4_LDSM_NENS4_14SM90_TMA_STOREES1Y_NS4_17SM90_U32x4_STSM_NENS4_39AutoVectorizingCopyWithAssumedAlignmentILi128EEEEEEvvEEEEvNT_6ParamsE) ;  /* 0xffffff8c02407950 */ /* 0x000fea0003c3ffff */
        .weak           $__internal_2_$__cuda_sm10x_tcgen05_guardrail_trap_unallocated_columns_being_dealloced
        .type           $__internal_2_$__cuda_sm10x_tcgen05_guardrail_trap_unallocated_columns_being_dealloced,@function
        .size           $__internal_2_$__cuda_sm10x_tcgen05_guardrail_trap_unallocated_columns_being_dealloced,(.L_x_141 - $__internal_2_$__cuda_sm10x_tcgen05_guardrail_trap_unallocated_columns_being_dealloced)
$__internal_2_$__cuda_sm10x_tcgen05_guardrail_trap_unallocated_columns_being_dealloced:
[----:B------:R-:W-:Y:S05]  /*7300*/  BPT.TRAP 0x1 ;  /* 0x000000040000795c */ /* 0x000fea0000300000 */
[----:B------:R-:W-:-:S04]  /*7310*/  HFMA2 R3, -RZ, RZ, 0, 0 ;  /* 0x00000000ff037431 */ /* 0x000fc800000001ff */
[----:B------:R-:W-:Y:S05]  /*7320*/  RET.REL.NODEC R2 `(_ZN7cutlass13device_kernelINS_4gemm6kernel13GemmUniversalIN4cute5tupleIJiiiiEEENS1_10collective13CollectiveMmaINS1_35MainloopSm100TmaUmmaWarpSpecializedILi4ELi2ELi4ENS5_IJNS4_1CILi1EEESB_SB_EEEEENS5_IJNSA_ILi64EEENSA_ILi32EEENSA_ILi256EEEEEENS_6half_tENS5_IJlSB_lEEESI_SJ_NS4_8TiledMMAINS4_8MMA_AtomIJNS4_20SM100_MMA_F16BF16_SSISI_SI_fLi64ELi32ELNS4_4UMMA5MajorE0ELSO_0ELNSN_7ScaleInE0ELSP_0EEEEEENS4_6LayoutISC_NS5_IJNSA_ILi0EEEST_ST_EEEEENS5_IJNS4_10UnderscoreESW_SW_EEEEENS4_13SM90_TMA_LOADENS4_14ComposedLayoutINS4_7SwizzleILi3ELi4ELi3EEENS4_18smem_ptr_flag_bitsILi16EEENSS_INS5_IJNSA_ILi8EEESE_EEENS5_IJSE_SB_EEEEEEEvNS4_8identityESZ_S19_vS1A_EENS_8epilogue10collective18CollectiveEpilogueINS1C_23Sm100TmaWarpSpecializedILi2ELi1ELi16ELb1ELb0EEEJSH_NS5_IJNSS_ISE_SB_EENSS_ISF_SB_EEEEESI_SJ_SI_SJ_NS1C_6fusion15FusionCallbacksIS1G_NS1K_17LinearCombinationISI_fSI_fLNS_15FloatRoundStyleE2EEESH_S1J_JEEENS4_5SM1004TMEM4LOAD26SM100_TMEM_LOAD_16dp256b4xESZ_NS10_INS11_ILi2ELi4ELi3EEES14_NSS_INS5_IJS15_SF_EEENS5_IJSF_SB_EEEEEEENS4_17SM75_U32x4_LDSM_NENS4_14SM90_TMA_STOREES1Y_NS4_17SM90_U32x4_STSM_NENS4_39AutoVectorizingCopyWithAssumedAlignmentILi128EEEEEEvvEEEEvNT_6ParamsE) ;  /* 0xffffff8c02347950 */ /* 0x000fea0003c3ffff */
.L_x_140:
[----:B------:R-:W-:-:S00]  /*7330*/  BRA `(.L_x_140) ;  /* 0xfffffffc00fc7947 */ /* 0x000fc0000383ffff */
[----:B------:R-:W-:-:S00]  /*7340*/  NOP ;  /* 0x0000000000007918 */ /* 0x000fc00000000000 */
        /* <DEDUP_REMOVED lines=11> */
.L_x_141:


//--------------------- .nv.global.init           --------------------------
	.section	.nv.global.init,"aw",@progbits
.nv.global.init:
	.type		$str$27,@object
	.size		$str$27,($str$28 - $str$27)
$str$27:
        /*0000*/ 	.byte	0x28, 0x61, 0x64, 0x64, 0x72, 0x65, 0x73, 0x73, 0x20, 0x26, 0x20, 0x6d, 0x61, 0x73, 0x6b, 0x29
        /*0010*/ 	.byte	0x20, 0x3d, 0x3d, 0x20, 0x30, 0x00
	.type		$str$28,@object
	.size		$str$28,($str$26 - $str$28)
$str$28:
        /*0016*/ 	.byte	0x2f, 0x74, 0x6d, 0x70, 0x2f, 0x63, 0x75, 0x74, 0x6c, 0x61, 0x73, 0x73, 0x5f, 0x73, 0x77, 0x65
        /*0026*/ 	.byte	0x65, 0x70, 0x5f, 0x73, 0x72, 0x63, 0x2f, 0x69, 0x6e, 0x63, 0x6c, 0x75, 0x64, 0x65, 0x2f, 0x63
        /*0036*/ 	.byte	0x75, 0x74, 0x65, 0x2f, 0x70, 0x6f, 0x69, 0x6e, 0x74, 0x65, 0x72, 0x5f, 0x66, 0x6c, 0x61, 0x67
        /*0046*/ 	.byte	0x67, 0x65, 0x64, 0x2e, 0x68, 0x70, 0x70, 0x00
	.type		$str$26,@object
	.size		$str$26,($str$25 - $str$26)
$str$26:
        /*004e*/ 	.byte	0x2f, 0x74, 0x6d, 0x70, 0x2f, 0x63, 0x75, 0x74, 0x6c, 0x61, 0x73, 0x73, 0x5f, 0x73, 0x77, 0x65
        /*005e*/ 	.byte	0x65, 0x70, 0x5f, 0x73, 0x72, 0x63, 0x2f, 0x69, 0x6e, 0x63, 0x6c, 0x75, 0x64, 0x65, 0x2f, 0x63
        /*006e*/ 	.byte	0x75, 0x74, 0x65, 0x2f, 0x61, 0x74, 0x6f, 0x6d, 0x2f, 0x63, 0x6f, 0x70, 0x79, 0x5f, 0x74, 0x72
        /*007e*/ 	.byte	0x61, 0x69, 0x74, 0x73, 0x5f, 0x73, 0x6d, 0x31, 0x30, 0x30, 0x2e, 0x68, 0x70, 0x70, 0x00
	.type		$str$25,@object
	.size		$str$25,(__unnamed_1 - $str$25)
$str$25:
        /*008d*/ 	.byte	0x28, 0x28, 0x75, 0x69, 0x6e, 0x74, 0x33, 0x32, 0x5f, 0x74, 0x28, 0x74, 0x68, 0x72, 0x65, 0x61
        /*009d*/ 	.byte	0x64, 0x49, 0x64, 0x78, 0x2e, 0x78, 0x29, 0x20, 0x2f, 0x20, 0x33, 0x32, 0x29, 0x20, 0x25, 0x20
        /*00ad*/ 	.byte	0x34, 0x29, 0x20, 0x3d, 0x3d, 0x20, 0x28, 0x28, 0x28, 0x74, 0x6d, 0x65, 0x6d, 0x5f, 0x61, 0x64
        /*00bd*/ 	.byte	0x64, 0x72, 0x20, 0x3e, 0x3e, 0x20, 0x31, 0x36, 0x29, 0x20, 0x2f, 0x20, 0x33, 0x32, 0x29, 0x20
        /*00cd*/ 	.byte	0x25, 0x20, 0x34, 0x29, 0x00
	.type		__unnamed_1,@object
	.size		__unnamed_1,(__unnamed_2 - __unnamed_1)
__unnamed_1:
        /*00d2*/ 	.byte	0x61, 0x75, 0x74, 0x6f, 0x20, 0x63, 0x75, 0x74, 0x65, 0x3a, 0x3a, 0x61, 0x73, 0x5f, 0x70, 0x6f
        /* <DEDUP_REMOVED lines=24> */
        /*0262*/ 	.byte	0x3e, 0x3e, 0x3e, 0x5d, 0x00
	.type		__unnamed_2,@object
	.size		__unnamed_2,(.L_2 - __unnamed_2)
__unnamed_2:
        /* <DEDUP_REMOVED lines=46> */
.L_2:


//--------------------- .nv.shared._ZN7cutlass13device_kernelINS_4gemm6kernel13GemmUniversalIN4cute5tupleIJiiiiEEENS1_10collective13CollectiveMmaINS1_35MainloopSm100TmaUmmaWarpSpecializedILi4ELi2ELi4ENS5_IJNS4_1CILi1EEESB_SB_EEEEENS5_IJNSA_ILi64EEENSA_ILi32EEENSA_ILi256EEEEEENS_6half_tENS5_IJlSB_lEEESI_SJ_NS4_8TiledMMAINS4_8MMA_AtomIJNS4_20SM100_MMA_F16BF16_SSISI_SI_fLi64ELi32ELNS4_4UMMA5MajorE0ELSO_0ELNSN_7ScaleInE0ELSP_0EEEEEENS4_6LayoutISC_NS5_IJNSA_ILi0EEEST_ST_EEEEENS5_IJNS4_10UnderscoreESW_SW_EEEEENS4_13SM90_TMA_LOADENS4_14ComposedLayoutINS4_7SwizzleILi3ELi4ELi3EEENS4_18smem_ptr_flag_bitsILi16EEENSS_INS5_IJNSA_ILi8EEESE_EEENS5_IJSE_SB_EEEEEEEvNS4_8identityESZ_S19_vS1A_EENS_8epilogue10collective18CollectiveEpilogueINS1C_23Sm100TmaWarpSpecializedILi2ELi1ELi16ELb1ELb0EEEJSH_NS5_IJNSS_ISE_SB_EENSS_ISF_SB_EEEEESI_SJ_SI_SJ_NS1C_6fusion15FusionCallbacksIS1G_NS1K_17LinearCombinationISI_fSI_fLNS_15FloatRoundStyleE2EEESH_S1J_JEEENS4_5SM1004TMEM4LOAD26SM100_TMEM_LOAD_16dp256b4xESZ_NS10_INS11_ILi2ELi4ELi3EEES14_NSS_INS5_IJS15_SF_EEENS5_IJSF_SB_EEEEEEENS4_17SM75_U32x4_LDSM_NENS4_14SM90_TMA_STOREES1Y_NS4_17SM90_U32x4_STSM_NENS4_39AutoVectorizingCopyWithAssumedAlignmentILi128EEEEEEvvEEEEvNT_6ParamsE --------------------------
	.section	.nv.shared._ZN7cutlass13device_kernelINS_4gemm6kernel13GemmUniversalIN4cute5tupleIJiiiiEEENS1_10collective13CollectiveMmaINS1_35MainloopSm100TmaUmmaWarpSpecializedILi4ELi2ELi4ENS5_IJNS4_1CILi1EEESB_SB_EEEEENS5_IJNSA_ILi64EEENSA_ILi32EEENSA_ILi256EEEEEENS_6half_tENS5_IJlSB_lEEESI_SJ_NS4_8TiledMMAINS4_8MMA_AtomIJNS4_20SM100_MMA_F16BF16_SSISI_SI_fLi64ELi32ELNS4_4UMMA5MajorE0ELSO_0ELNSN_7ScaleInE0ELSP_0EEEEEENS4_6LayoutISC_NS5_IJNSA_ILi0EEEST_ST_EEEEENS5_IJNS4_10UnderscoreESW_SW_EEEEENS4_13SM90_TMA_LOADENS4_14ComposedLayoutINS4_7SwizzleILi3ELi4ELi3EEENS4_18smem_ptr_flag_bitsILi16EEENSS_INS5_IJNSA_ILi8EEESE_EEENS5_IJSE_SB_EEEEEEEvNS4_8identityESZ_S19_vS1A_EENS_8epilogue10collective18CollectiveEpilogueINS1C_23Sm100TmaWarpSpecializedILi2ELi1ELi16ELb1ELb0EEEJSH_NS5_IJNSS_ISE_SB_EENSS_ISF_SB_EEEEESI_SJ_SI_SJ_NS1C_6fusion15FusionCallbacksIS1G_NS1K_17LinearCombinationISI_fSI_fLNS_15FloatRoundStyleE2EEESH_S1J_JEEENS4_5SM1004TMEM4LOAD26SM100_TMEM_LOAD_16dp256b4xESZ_NS10_INS11_ILi2ELi4ELi3EEES14_NSS_INS5_IJS15_SF_EEENS5_IJSF_SB_EEEEEEENS4_17SM75_U32x4_LDSM_NENS4_14SM90_TMA_STOREES1Y_NS4_17SM90_U32x4_STSM_NENS4_39AutoVectorizingCopyWithAssumedAlignmentILi128EEEEEEvvEEEEvNT_6ParamsE,"aw",@nobits
	.sectionflags	@""
	.align	16
	.zero		1024


//--------------------- .nv.shared.reserved.0     --------------------------
	.section	.nv.shared.reserved.0,"aw",@nobits
	.weak		__nv_reservedSMEM_offset_0_alias
	.size		__nv_reservedSMEM_offset_0_alias, 0, 64
	.other		__nv_reservedSMEM_offset_0_alias,@"STO_CUDA_RESERVED_SHARED STV_DEFAULT"
__nv_reservedSMEM_offset_0_alias:
	.zero		0
.nv.shared.reserved.0:
	.zero		64
	.weak		__nv_reservedSMEM_tcgen05_partition
	.type		__nv_reservedSMEM_tcgen05_partition,@object
	.size		__nv_reservedSMEM_tcgen05_partition,(.L_0 - __nv_reservedSMEM_tcgen05_partition)
__nv_reservedSMEM_tcgen05_partition:
	.zero		32
.L_0:


//--------------------- .nv.global                --------------------------
	.section	.nv.global,"aw",@nobits
.nv.global:
	.type		_ZN40_INTERNAL_9a827659_4_k_cu_e6346192_173744cute1_E,@object
	.size		_ZN40_INTERNAL_9a827659_4_k_cu_e6346192_173744cute1_E,(_ZN40_INTERNAL_9a827659_4_k_cu_e6346192_173744cuda3std3__45__cpo6cbeginE - _ZN40_INTERNAL_9a827659_4_k_cu_e6346192_173744cute1_E)
_ZN40_INTERNAL_9a827659_4_k_cu_e6346192_173744cute1_E:
	.zero		1
	.type		_ZN40_INTERNAL_9a827659_4_k_cu_e6346192_173744cuda3std3__45__cpo6cbeginE,@object
	.size		_ZN40_INTERNAL_9a827659_4_k_cu_e6346192_173744cuda3std3__45__cpo6cbeginE,(_ZN40_INTERNAL_9a827659_4_k_cu_e6346192_173744cuda3std3__48in_placeE - _ZN40_INTERNAL_9a827659_4_k_cu_e6346192_173744cuda3std3__45__cpo6cbeginE)
_ZN40_INTERNAL_9a827659_4_k_cu_e6346192_173744cuda3std3__45__cpo6cbeginE:
	.zero		1
	.type		_ZN40_INTERNAL_9a827659_4_k_cu_e6346192_173744cuda3std3__48in_placeE,@object
	.size		_ZN40_INTERNAL_9a827659_4_k_cu_e6346192_173744cuda3std3__48in_placeE,(_ZN40_INTERNAL_9a827659_4_k_cu_e6346192_173744cuda3std6ranges3__45__cpo9iter_moveE - _ZN40_INTERNAL_9a827659_4_k_cu_e6346192_173744cuda3std3__48in_placeE)
_ZN40_INTERNAL_9a827659_4_k_cu_e6346192_173744cuda3std3__48in_placeE:
	.zero		1
	.type		_ZN40_INTERNAL_9a827659_4_k_cu_e6346192_173744cuda3std6ranges3__45__cpo9iter_moveE,@object
	.size		_ZN40_INTERNAL_9a827659_4_k_cu_e6346192_173744cuda3std6ranges3__45__cpo9iter_moveE,(_ZN40_INTERNAL_9a827659_4_k_cu_e6346192_173744cuda3std3__45__cpo5beginE - _ZN40_INTERNAL_9a827659_4_k_cu_e6346192_173744cuda3std6ranges3__45__cpo9iter_moveE)
_ZN40_INTERNAL_9a827659_4_k_cu_e6346192_173744cuda3std6ranges3__45__cpo9iter_moveE:
	.zero		1
	.type		_ZN40_INTERNAL_9a827659_4_k_cu_e6346192_173744cuda3std3__45__cpo5beginE,@object
	.size		_ZN40_INTERNAL_9a827659_4_k_cu_e6346192_173744cuda3std3__45__cpo5beginE,(_ZN40_INTERNAL_9a827659_4_k_cu_e6346192_173744cuda3std3__442_GLOBAL__N__9a827659_4_k_cu_e6346192_173746ignoreE - _ZN40_INTERNAL_9a827659_4_k_cu_e6346192_173744cuda3std3__45__cpo5beginE)
_ZN40_INTERNAL_9a827659_4_k_cu_e6346192_173744cuda3std3__45__cpo5beginE:
	.zero		1
	.type		_ZN40_INTERNAL_9a827659_4_k_cu_e6346192_173744cuda3std3__442_GLOBAL__N__9a827659_4_k_cu_e6346192_173746ignoreE,@object
	.size		_ZN40_INTERNAL_9a827659_4_k_cu_e6346192_173744cuda3std3__442_GLOBAL__N__9a827659_4_k_cu_e6346192_173746ignoreE,(_ZN40_INTERNAL_9a827659_4_k_cu_e6346192_173744cute7productE - _ZN40_INTERNAL_9a827659_4_k_cu_e6346192_173744cuda3std3__442_GLOBAL__N__9a827659_4_k_cu_e6346192_173746ignoreE)
_ZN40_INTERNAL_9a827659_4_k_cu_e6346192_173744cuda3std3__442_GLOBAL__N__9a827659_4_k_cu_e6346192_173746ignoreE:
	.zero		1
	.type		_ZN40_INTERNAL_9a827659_4_k_cu_e6346192_173744cute7productE,@object
	.size		_ZN40_INTERNAL_9a827659_4_k_cu_e6346192_173744cute7productE,(_ZN40_INTERNAL_9a827659_4_k_cu_e6346192_173744cuda3std3__45__cpo3endE - _ZN40_INTERNAL_9a827659_4_k_cu_e6346192_173744cute7productE)
_ZN40_INTERNAL_9a827659_4_k_cu_e6346192_173744cute7productE:
	.zero		1
	.type		_ZN40_INTERNAL_9a827659_4_k_cu_e6346192_173744cuda3std3__45__cpo3endE,@object
	.size		_ZN40_INTERNAL_9a827659_4_k_cu_e6346192_173744cuda3std3__45__cpo3endE,(_ZN40_INTERNAL_9a827659_4_k_cu_e6346192_173744cuda3std3__419piecewise_constructE - _ZN40_INTERNAL_9a827659_4_k_cu_e6346192_173744cuda3std3__45__cpo3endE)
_ZN40_INTERNAL_9a827659_4_k_cu_e6346192_173744cuda3std3__45__cpo3endE:
	.zero		1
	.type		_ZN40_INTERNAL_9a827659_4_k_cu_e6346192_173744cuda3std3__419piecewise_constructE,@object
	.size		_ZN40_INTERNAL_9a827659_4_k_cu_e6346192_173744cuda3std3__419piecewise_constructE,(_ZN40_INTERNAL_9a827659_4_k_cu_e6346192_173744cuda3std3__45__cpo4cendE - _ZN40_INTERNAL_9a827659_4_k_cu_e6346192_173744cuda3std3__419piecewise_constructE)
_ZN40_INTERNAL_9a827659_4_k_cu_e6346192_173744cuda3std3__419piecewise_constructE:
	.zero		1
	.type		_ZN40_INTERNAL_9a827659_4_k_cu_e6346192_173744cuda3std3__45__cpo4cendE,@object
	.size		_ZN40_INTERNAL_9a827659_4_k_cu_e6346192_173744cuda3std3__45__cpo4cendE,(_ZN40_INTERNAL_9a827659_4_k_cu_e6346192_173744cuda3std6ranges3__45__cpo4swapE - _ZN40_INTERNAL_9a827659_4_k_cu_e6346192_173744cuda3std3__45__cpo4cendE)
_ZN40_INTERNAL_9a827659_4_k_cu_e6346192_173744cuda3std3__45__cpo4cendE:
	.zero		1
	.type		_ZN40_INTERNAL_9a827659_4_k_cu_e6346192_173744cuda3std6ranges3__45__cpo4swapE,@object
	.size		_ZN40_INTERNAL_9a827659_4_k_cu_e6346192_173744cuda3std6ranges3__45__cpo4swapE,(.L_10 - _ZN40_INTERNAL_9a827659_4_k_cu_e6346192_173744cuda3std6ranges3__45__cpo4swapE)
_ZN40_INTERNAL_9a827659_4_k_cu_e6346192_173744cuda3std6ranges3__45__cpo4swapE:
	.zero		1
.L_10:


//--------------------- .nv.constant0._ZN7cutlass13device_kernelINS_4gemm6kernel13GemmUniversalIN4cute5tupleIJiiiiEEENS1_10collective13CollectiveMmaINS1_35MainloopSm100TmaUmmaWarpSpecializedILi4ELi2ELi4ENS5_IJNS4_1CILi1EEESB_SB_EEEEENS5_IJNSA_ILi64EEENSA_ILi32EEENSA_ILi256EEEEEENS_6half_tENS5_IJlSB_lEEESI_SJ_NS4_8TiledMMAINS4_8MMA_AtomIJNS4_20SM100_MMA_F16BF16_SSISI_SI_fLi64ELi32ELNS4_4UMMA5MajorE0ELSO_0ELNSN_7ScaleInE0ELSP_0EEEEEENS4_6LayoutISC_NS5_IJNSA_ILi0EEEST_ST_EEEEENS5_IJNS4_10UnderscoreESW_SW_EEEEENS4_13SM90_TMA_LOADENS4_14ComposedLayoutINS4_7SwizzleILi3ELi4ELi3EEENS4_18smem_ptr_flag_bitsILi16EEENSS_INS5_IJNSA_ILi8EEESE_EEENS5_IJSE_SB_EEEEEEEvNS4_8identityESZ_S19_vS1A_EENS_8epilogue10collective18CollectiveEpilogueINS1C_23Sm100TmaWarpSpecializedILi2ELi1ELi16ELb1ELb0EEEJSH_NS5_IJNSS_ISE_SB_EENSS_ISF_SB_EEEEESI_SJ_SI_SJ_NS1C_6fusion15FusionCallbacksIS1G_NS1K_17LinearCombinationISI_fSI_fLNS_15FloatRoundStyleE2EEESH_S1J_JEEENS4_5SM1004TMEM4LOAD26SM100_TMEM_LOAD_16dp256b4xESZ_NS10_INS11_ILi2ELi4ELi3EEES14_NSS_INS5_IJS15_SF_EEENS5_IJSF_SB_EEEEEEENS4_17SM75_U32x4_LDSM_NENS4_14SM90_TMA_STOREES1Y_NS4_17SM90_U32x4_STSM_NENS4_39AutoVectorizingCopyWithAssumedAlignmentILi128EEEEEEvvEEEEvNT_6ParamsE --------------------------
	.section	.nv.constant0._ZN7cutlass13device_kernelINS_4gemm6kernel13GemmUniversalIN4cute5tupleIJiiiiEEENS1_10collective13CollectiveMmaINS1_35MainloopSm100TmaUmmaWarpSpecializedILi4ELi2ELi4ENS5_IJNS4_1CILi1EEESB_SB_EEEEENS5_IJNSA_ILi64EEENSA_ILi32EEENSA_ILi256EEEEEENS_6half_tENS5_IJlSB_lEEESI_SJ_NS4_8TiledMMAINS4_8MMA_AtomIJNS4_20SM100_MMA_F16BF16_SSISI_SI_fLi64ELi32ELNS4_4UMMA5MajorE0ELSO_0ELNSN_7ScaleInE0ELSP_0EEEEEENS4_6LayoutISC_NS5_IJNSA_ILi0EEEST_ST_EEEEENS5_IJNS4_10UnderscoreESW_SW_EEEEENS4_13SM90_TMA_LOADENS4_14ComposedLayoutINS4_7SwizzleILi3ELi4ELi3EEENS4_18smem_ptr_flag_bitsILi16EEENSS_INS5_IJNSA_ILi8EEESE_EEENS5_IJSE_SB_EEEEEEEvNS4_8identityESZ_S19_vS1A_EENS_8epilogue10collective18CollectiveEpilogueINS1C_23Sm100TmaWarpSpecializedILi2ELi1ELi16ELb1ELb0EEEJSH_NS5_IJNSS_ISE_SB_EENSS_ISF_SB_EEEEESI_SJ_SI_SJ_NS1C_6fusion15FusionCallbacksIS1G_NS1K_17LinearCombinationISI_fSI_fLNS_15FloatRoundStyleE2EEESH_S1J_JEEENS4_5SM1004TMEM4LOAD26SM100_TMEM_LOAD_16dp256b4xESZ_NS10_INS11_ILi2ELi4ELi3EEES14_NSS_INS5_IJS15_SF_EEENS5_IJSF_SB_EEEEEEENS4_17SM75_U32x4_LDSM_NENS4_14SM90_TMA_STOREES1Y_NS4_17SM90_U32x4_STSM_NENS4_39AutoVectorizingCopyWithAssumedAlignmentILi128EEEEEEvvEEEEvNT_6ParamsE,"a",@progbits
	.sectionflags	@""
	.align	4
.nv.constant0._ZN7cutlass13device_kernelINS_4gemm6kernel13GemmUniversalIN4cute5tupleIJiiiiEEENS1_10collective13CollectiveMmaINS1_35MainloopSm100TmaUmmaWarpSpecializedILi4ELi2ELi4ENS5_IJNS4_1CILi1EEESB_SB_EEEEENS5_IJNSA_ILi64EEENSA_ILi32EEENSA_ILi256EEEEEENS_6half_tENS5_IJlSB_lEEESI_SJ_NS4_8TiledMMAINS4_8MMA_AtomIJNS4_20SM100_MMA_F16BF16_SSISI_SI_fLi64ELi32ELNS4_4UMMA5MajorE0ELSO_0ELNSN_7ScaleInE0ELSP_0EEEEEENS4_6LayoutISC_NS5_IJNSA_ILi0EEEST_ST_EEEEENS5_IJNS4_10UnderscoreESW_SW_EEEEENS4_13SM90_TMA_LOADENS4_14ComposedLayoutINS4_7SwizzleILi3ELi4ELi3EEENS4_18smem_ptr_flag_bitsILi16EEENSS_INS5_IJNSA_ILi8EEESE_EEENS5_IJSE_SB_EEEEEEEvNS4_8identityESZ_S19_vS1A_EENS_8epilogue10collective18CollectiveEpilogueINS1C_23Sm100TmaWarpSpecializedILi2ELi1ELi16ELb1ELb0EEEJSH_NS5_IJNSS_ISE_SB_EENSS_ISF_SB_EEEEESI_SJ_SI_SJ_NS1C_6fusion15FusionCallbacksIS1G_NS1K_17LinearCombinationISI_fSI_fLNS_15FloatRoundStyleE2EEESH_S1J_JEEENS4_5SM1004TMEM4LOAD26SM100_TMEM_LOAD_16dp256b4xESZ_NS10_INS11_ILi2ELi4ELi3EEES14_NSS_INS5_IJS15_SF_EEENS5_IJSF_SB_EEEEEEENS4_17SM75_U32x4_LDSM_NENS4_14SM90_TMA_STOREES1Y_NS4_17SM90_U32x4_STSM_NENS4_39AutoVectorizingCopyWithAssumedAlignmentILi128EEEEEEvvEEEEvNT_6ParamsE:
	.zero		2944


//--------------------- SYMBOLS --------------------------

	.type		.nv.reservedSmem.offset0,@object
	.size		.nv.reservedSmem.offset0,0x4
	.type		.nv.reservedSmem.cap,@object
	.size		.nv.reservedSmem.cap,0x4
	.type		__assertfail,@function
